	.target	sm_90a

	.elftype	@"ET_EXEC"


//--------------------- .note.nv.tkinfo           --------------------------
	.section	.note.nv.tkinfo,"",@"SHT_NOTE"
	.sectionflags	@"SHF_NOTE_NV_TKINFO"
	.tkinfo
        /*0018*/ 	.word	0x00000002
        /*0030*/ 	.string	""
        /*0030*/ 	.string	"ptxas"
        /*0030*/ 	.string	"Cuda compilation tools, release 13.0, V13.0.88"
        /*0030*/ 	.string	"Build cuda_13.0.r13.0/compiler.36424714_0"
        /*0030*/ 	.string	"-arch sm_90a -m 64 "



//--------------------- .note.nv.cuinfo           --------------------------
	.section	.note.nv.cuinfo,"",@"SHT_NOTE"
	.sectionflags	@"SHF_NOTE_NV_CUINFO"
        /*0018*/ 	.short	0x0002
        /*001a*/ 	.short	0x005a
        /*001c*/ 	.short	0x0082
	.zero		2


//--------------------- .nv.info                  --------------------------
	.section	.nv.info,"",@"SHT_CUDA_INFO"
	.align	4


	//----- nvinfo : EIATTR_REGCOUNT
	.align		4
        /*0000*/ 	.byte	0x04, 0x2f
        /*0002*/ 	.short	(.L_15 - .L_14)
	.align		4
.L_14:
        /*0004*/ 	.word	index@(_ZN7cutlass13device_kernelINS_4gemm6kernel13GemmUniversalIN4cute5tupleIJiiiiEEENS1_10collective13CollectiveMmaINS1_34MainloopSm90TmaGmmaWarpSpecializedILi3ENS5_IJNS4_1CILi1EEENSA_ILi2EEESB_EEENS1_32KernelTmaWarpSpecializedPingpongEEENS5_IJNSA_ILi64EEESG_NSA_ILi32EEEEEENS_6half_tENS5_IJlSB_lEEESJ_SK_NS4_8TiledMMAINS4_8MMA_AtomIJNS4_4SM904GMMA25MMA_64x64x16_F32F16F16_SSILNSO_5MajorE0ELSQ_0ELNSO_7ScaleInE1ELSR_1EEEEEENS4_6LayoutINS5_IJSB_SB_SB_EEENS5_IJNSA_ILi0EEESW_SW_EEEEENS5_IJNS4_10UnderscoreESZ_SZ_EEEEENS4_23SM90_TMA_LOAD_MULTICASTENS4_14ComposedLayoutINS4_7SwizzleILi2ELi4ELi3EEENS4_18smem_ptr_flag_bitsILi16EEENSU_INS5_IJNSA_ILi8EEESH_EEENS5_IJSH_SB_EEEEEEEvNS4_8identityENS4_13SM90_TMA_LOADES1C_vS1D_EENS_8epilogue10collective6detail29Sm90TmaWarpSpecializedAdapterINS1H_15DefaultEpilogueISJ_SK_SK_NS1G_6thread17LinearCombinationISJ_Li1EffLNS1L_9ScaleType4KindE0ELNS_15FloatRoundStyleE2ESJ_EENS1_15EpilogueDefaultEEEEEvvEEEEvNT_6ParamsE)
        /*0008*/ 	.word	0x000000a8


	//----- nvinfo : EIATTR_FRAME_SIZE
	.align		4
.L_15:
        /*000c*/ 	.byte	0x04, 0x11
        /*000e*/ 	.short	(.L_17 - .L_16)
	.align		4
.L_16:
        /*0010*/ 	.word	index@(_ZN7cutlass13device_kernelINS_4gemm6kernel13GemmUniversalIN4cute5tupleIJiiiiEEENS1_10collective13CollectiveMmaINS1_34MainloopSm90TmaGmmaWarpSpecializedILi3ENS5_IJNS4_1CILi1EEENSA_ILi2EEESB_EEENS1_32KernelTmaWarpSpecializedPingpongEEENS5_IJNSA_ILi64EEESG_NSA_ILi32EEEEEENS_6half_tENS5_IJlSB_lEEESJ_SK_NS4_8TiledMMAINS4_8MMA_AtomIJNS4_4SM904GMMA25MMA_64x64x16_F32F16F16_SSILNSO_5MajorE0ELSQ_0ELNSO_7ScaleInE1ELSR_1EEEEEENS4_6LayoutINS5_IJSB_SB_SB_EEENS5_IJNSA_ILi0EEESW_SW_EEEEENS5_IJNS4_10UnderscoreESZ_SZ_EEEEENS4_23SM90_TMA_LOAD_MULTICASTENS4_14ComposedLayoutINS4_7SwizzleILi2ELi4ELi3EEENS4_18smem_ptr_flag_bitsILi16EEENSU_INS5_IJNSA_ILi8EEESH_EEENS5_IJSH_SB_EEEEEEEvNS4_8identityENS4_13SM90_TMA_LOADES1C_vS1D_EENS_8epilogue10collective6detail29Sm90TmaWarpSpecializedAdapterINS1H_15DefaultEpilogueISJ_SK_SK_NS1G_6thread17LinearCombinationISJ_Li1EffLNS1L_9ScaleType4KindE0ELNS_15FloatRoundStyleE2ESJ_EENS1_15EpilogueDefaultEEEEEvvEEEEvNT_6ParamsE)
        /*0014*/ 	.word	0x00000008


	//----- nvinfo : EIATTR_MIN_STACK_SIZE
	.align		4
.L_17:
        /*0018*/ 	.byte	0x04, 0x12
        /*001a*/ 	.short	(.L_19 - .L_18)
	.align		4
.L_18:
        /*001c*/ 	.word	index@(_ZN7cutlass13device_kernelINS_4gemm6kernel13GemmUniversalIN4cute5tupleIJiiiiEEENS1_10collective13CollectiveMmaINS1_34MainloopSm90TmaGmmaWarpSpecializedILi3ENS5_IJNS4_1CILi1EEENSA_ILi2EEESB_EEENS1_32KernelTmaWarpSpecializedPingpongEEENS5_IJNSA_ILi64EEESG_NSA_ILi32EEEEEENS_6half_tENS5_IJlSB_lEEESJ_SK_NS4_8TiledMMAINS4_8MMA_AtomIJNS4_4SM904GMMA25MMA_64x64x16_F32F16F16_SSILNSO_5MajorE0ELSQ_0ELNSO_7ScaleInE1ELSR_1EEEEEENS4_6LayoutINS5_IJSB_SB_SB_EEENS5_IJNSA_ILi0EEESW_SW_EEEEENS5_IJNS4_10UnderscoreESZ_SZ_EEEEENS4_23SM90_TMA_LOAD_MULTICASTENS4_14ComposedLayoutINS4_7SwizzleILi2ELi4ELi3EEENS4_18smem_ptr_flag_bitsILi16EEENSU_INS5_IJNSA_ILi8EEESH_EEENS5_IJSH_SB_EEEEEEEvNS4_8identityENS4_13SM90_TMA_LOADES1C_vS1D_EENS_8epilogue10collective6detail29Sm90TmaWarpSpecializedAdapterINS1H_15DefaultEpilogueISJ_SK_SK_NS1G_6thread17LinearCombinationISJ_Li1EffLNS1L_9ScaleType4KindE0ELNS_15FloatRoundStyleE2ESJ_EENS1_15EpilogueDefaultEEEEEvvEEEEvNT_6ParamsE)
        /*0020*/ 	.word	0x00000008
.L_19:


//--------------------- .nv.compat                --------------------------
	.section	.nv.compat,"",@"SHT_CUDA_COMPAT_INFO"
	.align	4
        /*0000*/ 	.byte	0x02, 0x09, 0x01, 0x00, 0x02, 0x02, 0x04, 0x00, 0x02, 0x05, 0x05, 0x00, 0x03, 0x07, 0x01, 0x01
        /*0010*/ 	.byte	0x02, 0x03, 0x01, 0x00, 0x02, 0x06, 0x01, 0x00, 0x04, 0x0b, 0x08, 0x00, 0x00, 0x00, 0x00, 0x00
        /*0020*/ 	.byte	0x00, 0x00, 0x00, 0x00


//--------------------- .nv.info._ZN7cutlass13device_kernelINS_4gemm6kernel13GemmUniversalIN4cute5tupleIJiiiiEEENS1_10collective13CollectiveMmaINS1_34MainloopSm90TmaGmmaWarpSpecializedILi3ENS5_IJNS4_1CILi1EEENSA_ILi2EEESB_EEENS1_32KernelTmaWarpSpecializedPingpongEEENS5_IJNSA_ILi64EEESG_NSA_ILi32EEEEEENS_6half_tENS5_IJlSB_lEEESJ_SK_NS4_8TiledMMAINS4_8MMA_AtomIJNS4_4SM904GMMA25MMA_64x64x16_F32F16F16_SSILNSO_5MajorE0ELSQ_0ELNSO_7ScaleInE1ELSR_1EEEEEENS4_6LayoutINS5_IJSB_SB_SB_EEENS5_IJNSA_ILi0EEESW_SW_EEEEENS5_IJNS4_10UnderscoreESZ_SZ_EEEEENS4_23SM90_TMA_LOAD_MULTICASTENS4_14ComposedLayoutINS4_7SwizzleILi2ELi4ELi3EEENS4_18smem_ptr_flag_bitsILi16EEENSU_INS5_IJNSA_ILi8EEESH_EEENS5_IJSH_SB_EEEEEEEvNS4_8identityENS4_13SM90_TMA_LOADES1C_vS1D_EENS_8epilogue10collective6detail29Sm90TmaWarpSpecializedAdapterINS1H_15DefaultEpilogueISJ_SK_SK_NS1G_6thread17LinearCombinationISJ_Li1EffLNS1L_9ScaleType4KindE0ELNS_15FloatRoundStyleE2ESJ_EENS1_15EpilogueDefaultEEEEEvvEEEEvNT_6ParamsE --------------------------
	.section	.nv.info._ZN7cutlass13device_kernelINS_4gemm6kernel13GemmUniversalIN4cute5tupleIJiiiiEEENS1_10collective13CollectiveMmaINS1_34MainloopSm90TmaGmmaWarpSpecializedILi3ENS5_IJNS4_1CILi1EEENSA_ILi2EEESB_EEENS1_32KernelTmaWarpSpecializedPingpongEEENS5_IJNSA_ILi64EEESG_NSA_ILi32EEEEEENS_6half_tENS5_IJlSB_lEEESJ_SK_NS4_8TiledMMAINS4_8MMA_AtomIJNS4_4SM904GMMA25MMA_64x64x16_F32F16F16_SSILNSO_5MajorE0ELSQ_0ELNSO_7ScaleInE1ELSR_1EEEEEENS4_6LayoutINS5_IJSB_SB_SB_EEENS5_IJNSA_ILi0EEESW_SW_EEEEENS5_IJNS4_10UnderscoreESZ_SZ_EEEEENS4_23SM90_TMA_LOAD_MULTICASTENS4_14ComposedLayoutINS4_7SwizzleILi2ELi4ELi3EEENS4_18smem_ptr_flag_bitsILi16EEENSU_INS5_IJNSA_ILi8EEESH_EEENS5_IJSH_SB_EEEEEEEvNS4_8identityENS4_13SM90_TMA_LOADES1C_vS1D_EENS_8epilogue10collective6detail29Sm90TmaWarpSpecializedAdapterINS1H_15DefaultEpilogueISJ_SK_SK_NS1G_6thread17LinearCombinationISJ_Li1EffLNS1L_9ScaleType4KindE0ELNS_15FloatRoundStyleE2ESJ_EENS1_15EpilogueDefaultEEEEEvvEEEEvNT_6ParamsE,"",@"SHT_CUDA_INFO"
	.sectionflags	@""
	.align	4


	//----- nvinfo : EIATTR_CUDA_API_VERSION
	.align		4
        /*0000*/ 	.byte	0x04, 0x37
        /*0002*/ 	.short	(.L_21 - .L_20)
.L_20:
        /*0004*/ 	.word	0x00000082


	//----- nvinfo : EIATTR_KPARAM_INFO
	.align		4
.L_21:
        /*0008*/ 	.byte	0x04, 0x17
        /*000a*/ 	.short	(.L_23 - .L_22)
.L_22:
        /*000c*/ 	.word	0x00000000
        /*0010*/ 	.short	0x0000
        /*0012*/ 	.short	0x0070
        /*0014*/ 	.byte	0x00, 0xf0, 0x01, 0x10


	//----- nvinfo : EIATTR_SPARSE_MMA_MASK
	.align		4
.L_23:
        /*0018*/ 	.byte	0x03, 0x50
        /*001a*/ 	.short	0x0000


	//----- nvinfo : EIATTR_MAXREG_COUNT
	.align		4
        /*001c*/ 	.byte	0x03, 0x1b
        /*001e*/ 	.short	0x00a8


	//----- nvinfo : EIATTR_NUM_BARRIERS
	.align		4
        /*0020*/ 	.byte	0x02, 0x4c
        /*0022*/ 	.byte	0x01
	.zero		1


	//----- nvinfo : EIATTR_EXTERNS
	.align		4
        /*0024*/ 	.byte	0x04, 0x0f
        /*0026*/ 	.short	(.L_25 - .L_24)


	//   ....[0]....
	.align		4
.L_24:
        /*0028*/ 	.word	index@(__assertfail)


	//----- nvinfo : EIATTR_ANNOTATIONS
	.align		4
.L_25:
        /*002c*/ 	.byte	0x04, 0x55
        /*002e*/ 	.short	(.L_27 - .L_26)


	//   ....[0]....
.L_26:
        /*0030*/ 	.word	0x00000001
        /*0034*/ 	.byte	0x20, 0x0d, 0x00, 0x00, 0x01, 0x00, 0x00, 0x00, 0xa0, 0x42, 0x00, 0x00, 0x01, 0x00, 0x00, 0x00
        /*0044*/ 	.byte	0x20, 0x4f, 0x00, 0x00


	//----- nvinfo : EIATTR_MERCURY_ISA_VERSION
	.align		4
.L_27:
        /*0048*/ 	.byte	0x03, 0x5f
        /*004a*/ 	.short	0x0101


	//----- nvinfo : EIATTR_INT_WARP_WIDE_INSTR_OFFSETS
	.align		4
        /*004c*/ 	.byte	0x04, 0x31
        /*004e*/ 	.short	(.L_29 - .L_28)


	//   ....[0]....
.L_28:
        /*0050*/ 	.word	0x00000470


	//   ....[1]....
        /*0054*/ 	.word	0x000004b0


	//   ....[2]....
        /*0058*/ 	.word	0x000005f0


	//   ....[3]....
        /*005c*/ 	.word	0x00000600


	//   ....[4]....
        /*0060*/ 	.word	0x00000620


	//   ....[5]....
        /*0064*/ 	.word	0x00000640


	//   ....[6]....
        /*0068*/ 	.word	0x000006f0


	//   ....[7]....
        /*006c*/ 	.word	0x00000740


	//   ....[8]....
        /*0070*/ 	.word	0x00001d90


	//----- nvinfo : EIATTR_COOP_GROUP_MASK_REGIDS
	.align		4
.L_29:
        /*0074*/ 	.byte	0x04, 0x29
        /*0076*/ 	.short	(.L_31 - .L_30)


	//   ....[0]....
.L_30:
        /*0078*/ 	.word	0xffffffff


	//   ....[1]....
        /*007c*/ 	.word	0xffffffff


	//   ....[2]....
        /*0080*/ 	.word	0xffffffff


	//   ....[3]....
        /*0084*/ 	.word	0xffffffff


	//   ....[4]....
        /*0088*/ 	.word	0xffffffff


	//   ....[5]....
        /*008c*/ 	.word	0xffffffff


	//   ....[6]....
        /*0090*/ 	.word	0xffffffff


	//----- nvinfo : EIATTR_COOP_GROUP_INSTR_OFFSETS
	.align		4
.L_31:
        /*0094*/ 	.byte	0x04, 0x28
        /*0096*/ 	.short	(.L_33 - .L_32)


	//   ....[0]....
.L_32:
        /*0098*/ 	.word	0x00000070


	//   ....[1]....
        /*009c*/ 	.word	0x00000080


	//   ....[2]....
        /*00a0*/ 	.word	0x00000140


	//   ....[3]....
        /*00a4*/ 	.word	0x000002b0


	//   ....[4]....
        /*00a8*/ 	.word	0x000002f0


	//   ....[5]....
        /*00ac*/ 	.word	0x00000790


	//   ....[6]....
        /*00b0*/ 	.word	0x000008c0


	//----- nvinfo : EIATTR_REG_RECONFIG
	.align		4
.L_33:
        /*00b4*/ 	.byte	0x01, 0x54
	.zero		2


	//----- nvinfo : EIATTR_SYSCALL_OFFSETS
	.align		4
        /*00b8*/ 	.byte	0x04, 0x46
        /*00ba*/ 	.short	(.L_35 - .L_34)


	//   ....[0]....
.L_34:
        /*00bc*/ 	.word	0x000017d0


	//----- nvinfo : EIATTR_MBARRIER_INSTR_OFFSETS
	.align		4
.L_35:
        /*00c0*/ 	.byte	0x04, 0x39
        /*00c2*/ 	.short	(.L_37 - .L_36)


	//   ....[0]....
.L_36:
        /*00c4*/ 	.word	0x00000240
        /*00c8*/ 	.word	0x000000ff
        /*00cc*/ 	.word	0x00000000
        /*00d0*/ 	.short	0x0100
        /*00d2*/ 	.byte	0x08
	.zero		1


	//   ....[1]....
        /*00d4*/ 	.word	0x00000250
        /*00d8*/ 	.word	0x000000ff
        /*00dc*/ 	.word	0x00000018
        /*00e0*/ 	.short	0x0100
        /*00e2*/ 	.byte	0x08
	.zero		1


	//   ....[2]....
        /*00e4*/ 	.word	0x00000260
        /*00e8*/ 	.word	0x000000ff
        /*00ec*/ 	.word	0x00000008
        /*00f0*/ 	.short	0x0100
        /*00f2*/ 	.byte	0x08
	.zero		1


	//   ....[3]....
        /*00f4*/ 	.word	0x00000270
        /*00f8*/ 	.word	0x000000ff
        /*00fc*/ 	.word	0x00000020
        /*0100*/ 	.short	0x0100
        /*0102*/ 	.byte	0x08
	.zero		1


	//   ....[4]....
        /*0104*/ 	.word	0x00000280
        /*0108*/ 	.word	0x000000ff
        /*010c*/ 	.word	0x00000010
        /*0110*/ 	.short	0x0100
        /*0112*/ 	.byte	0x08
	.zero		1


	//   ....[5]....
        /*0114*/ 	.word	0x00000290
        /*0118*/ 	.word	0x000000ff
        /*011c*/ 	.word	0x00000028
        /*0120*/ 	.short	0x0100
        /*0122*/ 	.byte	0x08
	.zero		1


	//   ....[6]....
        /*0124*/ 	.word	0x00000770
        /*0128*/ 	.word	0x000000ff
        /*012c*/ 	.word	0x00000060
        /*0130*/ 	.short	0x0100
        /*0132*/ 	.byte	0x08
	.zero		1


	//   ....[7]....
        /*0134*/ 	.word	0x00000810
        /*0138*/ 	.word	0x000000ff
        /*013c*/ 	.word	0x00000068
        /*0140*/ 	.short	0x0100
        /*0142*/ 	.byte	0x08
	.zero		1


	//   ....[8]....
        /*0144*/ 	.word	0x00000840
        /*0148*/ 	.word	0x000000ff
        /*014c*/ 	.word	0x00000040
        /*0150*/ 	.short	0x0100
        /*0152*/ 	.byte	0x09
	.zero		1


	//   ....[9]....
        /*0154*/ 	.word	0x00000850
        /*0158*/ 	.word	0x000000ff
        /*015c*/ 	.word	0x00000048
        /*0160*/ 	.short	0x0100
        /*0162*/ 	.byte	0x09
	.zero		1


	//   ....[10]....
        /*0164*/ 	.word	0x00000860
        /*0168*/ 	.word	0x000000ff
        /*016c*/ 	.word	0x00000050
        /*0170*/ 	.short	0x0100
        /*0172*/ 	.byte	0x09
	.zero		1


	//   ....[11]....
        /*0174*/ 	.word	0x00000870
        /*0178*/ 	.word	0x000000ff
        /*017c*/ 	.word	0x00000058
        /*0180*/ 	.short	0x0100
        /*0182*/ 	.byte	0x09
	.zero		1


	//   ....[12]....
        /*0184*/ 	.word	0x000016b0
        /*0188*/ 	.word	0x0000003e
        /*018c*/ 	.word	0x00000000
        /*0190*/ 	.short	0x010a
        /*0192*/ 	.byte	0x2a
	.zero		1


	//   ....[13]....
        /*0194*/ 	.word	0x00001850
        /*0198*/ 	.word	0x00000003
        /*019c*/ 	.word	0x00000000
        /*01a0*/ 	.short	0x010a
        /*01a2*/ 	.byte	0x3f
	.zero		1


	//   ....[14]....
        /*01a4*/ 	.word	0x00001890
        /*01a8*/ 	.word	0x00000003
        /*01ac*/ 	.word	0x00000000
        /*01b0*/ 	.short	0x010a
        /*01b2*/ 	.byte	0x3f
	.zero		1


	//   ....[15]....
        /*01b4*/ 	.word	0x00001a90
        /*01b8*/ 	.word	0x000000ff
        /*01bc*/ 	.word	0x00000000
        /*01c0*/ 	.short	0x010a
        /*01c2*/ 	.byte	0x04
	.zero		1


	//   ....[16]....
        /*01c4*/ 	.word	0x00001ad0
        /*01c8*/ 	.word	0x000000ff
        /*01cc*/ 	.word	0x00000000
        /*01d0*/ 	.short	0x010a
        /*01d2*/ 	.byte	0x04
	.zero		1


	//   ....[17]....
        /*01d4*/ 	.word	0x00001c30
        /*01d8*/ 	.word	0x00000005
        /*01dc*/ 	.word	0x00000000
        /*01e0*/ 	.short	0x0101
        /*01e2*/ 	.byte	0x3f
	.zero		1


	//   ....[18]....
        /*01e4*/ 	.word	0x00001d30
        /*01e8*/ 	.word	0x0000003f
        /*01ec*/ 	.word	0x00000000
        /*01f0*/ 	.short	0x0101
        /*01f2*/ 	.byte	0x2f
	.zero		1


	//   ....[19]....
        /*01f4*/ 	.word	0x00001e30
        /*01f8*/ 	.word	0x00000003
        /*01fc*/ 	.word	0x00000000
        /*0200*/ 	.short	0x0101
        /*0202*/ 	.byte	0x3f
	.zero		1


	//   ....[20]....
        /*0204*/ 	.word	0x00001ef0
        /*0208*/ 	.word	0x0000003e
        /*020c*/ 	.word	0x00000010
        /*0210*/ 	.short	0x010a
        /*0212*/ 	.byte	0x2a
	.zero		1


	//   ....[21]....
        /*0214*/ 	.word	0x000042c0
        /*0218*/ 	.word	0x00000041
        /*021c*/ 	.word	0x00000000
        /*0220*/ 	.short	0x0101
        /*0222*/ 	.byte	0x2f
	.zero		1


	//   ....[22]....
        /*0224*/ 	.word	0x00004c60
        /*0228*/ 	.word	0x0000000c
        /*022c*/ 	.word	0x00000018
        /*0230*/ 	.short	0x010a
        /*0232*/ 	.byte	0x3f
	.zero		1


	//   ....[23]....
        /*0234*/ 	.word	0x00005030
        /*0238*/ 	.word	0x00000004
        /*023c*/ 	.word	0x00000068
        /*0240*/ 	.short	0x0101
        /*0242*/ 	.byte	0x3f
	.zero		1


	//   ....[24]....
        /*0244*/ 	.word	0x000057b0
        /*0248*/ 	.word	0x00000007
        /*024c*/ 	.word	0x00000000
        /*0250*/ 	.short	0x010a
        /*0252*/ 	.byte	0x3f
	.zero		1


	//   ....[25]....
        /*0254*/ 	.word	0x00005830
        /*0258*/ 	.word	0x00000009
        /*025c*/ 	.word	0x00000000
        /*0260*/ 	.short	0x010a
        /*0262*/ 	.byte	0x3f
	.zero		1


	//   ....[26]....
        /*0264*/ 	.word	0x000058c0
        /*0268*/ 	.word	0x00000003
        /*026c*/ 	.word	0x00000000
        /*0270*/ 	.short	0x010a
        /*0272*/ 	.byte	0x3f
	.zero		1


	//   ....[27]....
        /*0274*/ 	.word	0x00005920
        /*0278*/ 	.word	0x00000040
        /*027c*/ 	.word	0x00000000
        /*0280*/ 	.short	0x010a
        /*0282*/ 	.byte	0x3f
	.zero		1


	//   ....[28]....
        /*0284*/ 	.word	0x00005970
        /*0288*/ 	.word	0x00000003
        /*028c*/ 	.word	0x00000000
        /*0290*/ 	.short	0x010a
        /*0292*/ 	.byte	0x3f
	.zero		1


	//   ....[29]....
        /*0294*/ 	.word	0x000059d0
        /*0298*/ 	.word	0x00000005
        /*029c*/ 	.word	0x00000000
        /*02a0*/ 	.short	0x010a
        /*02a2*/ 	.byte	0x3f
	.zero		1


	//   ....[30]....
        /*02a4*/ 	.word	0x00005a20
        /*02a8*/ 	.word	0x00000040
        /*02ac*/ 	.word	0x00000010
        /*02b0*/ 	.short	0x010a
        /*02b2*/ 	.byte	0x3f
	.zero		1


	//   ....[31]....
        /*02b4*/ 	.word	0x00005af0
        /*02b8*/ 	.word	0x0000000c
        /*02bc*/ 	.word	0x00000018
        /*02c0*/ 	.short	0x010a
        /*02c2*/ 	.byte	0x3f
	.zero		1


	//   ....[32]....
        /*02c4*/ 	.word	0x00005bc0
        /*02c8*/ 	.word	0x00000007
        /*02cc*/ 	.word	0x00000000
        /*02d0*/ 	.short	0x010a
        /*02d2*/ 	.byte	0x3f
	.zero		1


	//   ....[33]....
        /*02d4*/ 	.word	0x00005c10
        /*02d8*/ 	.word	0x00000009
        /*02dc*/ 	.word	0x00000000
        /*02e0*/ 	.short	0x010a
        /*02e2*/ 	.byte	0x3f
	.zero		1


	//----- nvinfo : EIATTR_NUM_MBARRIERS
	.align		4
.L_37:
        /*02e4*/ 	.byte	0x03, 0x38
        /*02e6*/ 	.short	0x000c


	//----- nvinfo : EIATTR_EXIT_INSTR_OFFSETS
	.align		4
        /*02e8*/ 	.byte	0x04, 0x1c
        /*02ea*/ 	.short	(.L_39 - .L_38)


	//   ....[0]....
.L_38:
        /*02ec*/ 	.word	0x00001360


	//   ....[1]....
        /*02f0*/ 	.word	0x000013c0


	//   ....[2]....
        /*02f4*/ 	.word	0x00004950


	//   ....[3]....
        /*02f8*/ 	.word	0x00004980


	//   ....[4]....
        /*02fc*/ 	.word	0x00005910


	//----- nvinfo : EIATTR_MAX_THREADS
	.align		4
.L_39:
        /*0300*/ 	.byte	0x04, 0x05
        /*0302*/ 	.short	(.L_41 - .L_40)
.L_40:
        /*0304*/ 	.word	0x00000180
        /*0308*/ 	.word	0x00000001
        /*030c*/ 	.word	0x00000001


	//----- nvinfo : EIATTR_CRS_STACK_SIZE
	.align		4
.L_41:
        /*0310*/ 	.byte	0x04, 0x1e
        /*0312*/ 	.short	(.L_43 - .L_42)
.L_42:
        /*0314*/ 	.word	0x00000000


	//----- nvinfo : EIATTR_CBANK_PARAM_SIZE
	.align		4
.L_43:
        /*0318*/ 	.byte	0x03, 0x19
        /*031a*/ 	.short	0x0470


	//----- nvinfo : EIATTR_PARAM_CBANK
	.align		4
        /*031c*/ 	.byte	0x04, 0x0a
        /*031e*/ 	.short	(.L_45 - .L_44)
	.align		4
.L_44:
        /*0320*/ 	.word	index@(.nv.constant0._ZN7cutlass13device_kernelINS_4gemm6kernel13GemmUniversalIN4cute5tupleIJiiiiEEENS1_10collective13CollectiveMmaINS1_34MainloopSm90TmaGmmaWarpSpecializedILi3ENS5_IJNS4_1CILi1EEENSA_ILi2EEESB_EEENS1_32KernelTmaWarpSpecializedPingpongEEENS5_IJNSA_ILi64EEESG_NSA_ILi32EEEEEENS_6half_tENS5_IJlSB_lEEESJ_SK_NS4_8TiledMMAINS4_8MMA_AtomIJNS4_4SM904GMMA25MMA_64x64x16_F32F16F16_SSILNSO_5MajorE0ELSQ_0ELNSO_7ScaleInE1ELSR_1EEEEEENS4_6LayoutINS5_IJSB_SB_SB_EEENS5_IJNSA_ILi0EEESW_SW_EEEEENS5_IJNS4_10UnderscoreESZ_SZ_EEEEENS4_23SM90_TMA_LOAD_MULTICASTENS4_14ComposedLayoutINS4_7SwizzleILi2ELi4ELi3EEENS4_18smem_ptr_flag_bitsILi16EEENSU_INS5_IJNSA_ILi8EEESH_EEENS5_IJSH_SB_EEEEEEEvNS4_8identityENS4_13SM90_TMA_LOADES1C_vS1D_EENS_8epilogue10collective6detail29Sm90TmaWarpSpecializedAdapterINS1H_15DefaultEpilogueISJ_SK_SK_NS1G_6thread17LinearCombinationISJ_Li1EffLNS1L_9ScaleType4KindE0ELNS_15FloatRoundStyleE2ESJ_EENS1_15EpilogueDefaultEEEEEvvEEEEvNT_6ParamsE)
        /*0324*/ 	.short	0x0210
        /*0326*/ 	.short	0x0470


	//----- nvinfo : EIATTR_SW_WAR
	.align		4
.L_45:
        /*0328*/ 	.byte	0x04, 0x36
        /*032a*/ 	.short	(.L_47 - .L_46)
.L_46:
        /*032c*/ 	.word	0x00000008
.L_47:


//--------------------- .nv.callgraph             --------------------------
	.section	.nv.callgraph,"",@"SHT_CUDA_CALLGRAPH"
	.align	4
	.sectionentsize	8
	.align		4
        /*0000*/ 	.word	0x00000000
	.align		4
        /*0004*/ 	.word	0xffffffff
	.align		4
        /*0008*/ 	.word	index@(_ZN7cutlass13device_kernelINS_4gemm6kernel13GemmUniversalIN4cute5tupleIJiiiiEEENS1_10collective13CollectiveMmaINS1_34MainloopSm90TmaGmmaWarpSpecializedILi3ENS5_IJNS4_1CILi1EEENSA_ILi2EEESB_EEENS1_32KernelTmaWarpSpecializedPingpongEEENS5_IJNSA_ILi64EEESG_NSA_ILi32EEEEEENS_6half_tENS5_IJlSB_lEEESJ_SK_NS4_8TiledMMAINS4_8MMA_AtomIJNS4_4SM904GMMA25MMA_64x64x16_F32F16F16_SSILNSO_5MajorE0ELSQ_0ELNSO_7ScaleInE1ELSR_1EEEEEENS4_6LayoutINS5_IJSB_SB_SB_EEENS5_IJNSA_ILi0EEESW_SW_EEEEENS5_IJNS4_10UnderscoreESZ_SZ_EEEEENS4_23SM90_TMA_LOAD_MULTICASTENS4_14ComposedLayoutINS4_7SwizzleILi2ELi4ELi3EEENS4_18smem_ptr_flag_bitsILi16EEENSU_INS5_IJNSA_ILi8EEESH_EEENS5_IJSH_SB_EEEEEEEvNS4_8identityENS4_13SM90_TMA_LOADES1C_vS1D_EENS_8epilogue10collective6detail29Sm90TmaWarpSpecializedAdapterINS1H_15DefaultEpilogueISJ_SK_SK_NS1G_6thread17LinearCombinationISJ_Li1EffLNS1L_9ScaleType4KindE0ELNS_15FloatRoundStyleE2ESJ_EENS1_15EpilogueDefaultEEEEEvvEEEEvNT_6ParamsE)
	.align		4
        /*000c*/ 	.word	index@(__assertfail)
	.align		4
        /*0010*/ 	.word	0x00000000
	.align		4
        /*0014*/ 	.word	0xfffffffe
	.align		4
        /*0018*/ 	.word	0x00000000
	.align		4
        /*001c*/ 	.word	0xfffffffd
	.align		4
        /*0020*/ 	.word	0x00000000
	.align		4
        /*0024*/ 	.word	0xfffffffc


//--------------------- .nv.constant4             --------------------------
	.section	.nv.constant4,"a",@progbits
	.align	8
	.align		8
.nv.constant4:
        /*0000*/ 	.dword	__assertfail
	.align		8
        /*0008*/ 	.dword	__unnamed_1
	.align		8
        /*0010*/ 	.dword	_ZN39_INTERNAL_030870ae_4_k_cu_05a5c526_28314cuda3std3__45__cpo5beginE
	.align		8
        /*0018*/ 	.dword	_ZN39_INTERNAL_030870ae_4_k_cu_05a5c526_28314cuda3std3__45__cpo3endE
	.align		8
        /*0020*/ 	.dword	_ZN39_INTERNAL_030870ae_4_k_cu_05a5c526_28314cuda3std3__45__cpo6cbeginE
	.align		8
        /*0028*/ 	.dword	_ZN39_INTERNAL_030870ae_4_k_cu_05a5c526_28314cuda3std3__45__cpo4cendE
	.align		8
        /*0030*/ 	.dword	_ZN39_INTERNAL_030870ae_4_k_cu_05a5c526_28314cuda3std3__441_GLOBAL__N__030870ae_4_k_cu_05a5c526_28316ignoreE
	.align		8
        /*0038*/ 	.dword	_ZN39_INTERNAL_030870ae_4_k_cu_05a5c526_28314cuda3std3__419piecewise_constructE
	.align		8
        /*0040*/ 	.dword	_ZN39_INTERNAL_030870ae_4_k_cu_05a5c526_28314cuda3std3__48in_placeE
	.align		8
        /*0048*/ 	.dword	_ZN39_INTERNAL_030870ae_4_k_cu_05a5c526_28314cuda3std6ranges3__45__cpo4swapE
	.align		8
        /*0050*/ 	.dword	_ZN39_INTERNAL_030870ae_4_k_cu_05a5c526_28314cuda3std6ranges3__45__cpo9iter_moveE
	.align		8
        /*0058*/ 	.dword	_ZN39_INTERNAL_030870ae_4_k_cu_05a5c526_28314cute7productE
	.align		8
        /*0060*/ 	.dword	_ZN39_INTERNAL_030870ae_4_k_cu_05a5c526_28314cute1_E
	.align		8
        /*0068*/ 	.dword	$str$22
	.align		8
        /*0070*/ 	.dword	$str$23


//--------------------- .text._ZN7cutlass13device_kernelINS_4gemm6kernel13GemmUniversalIN4cute5tupleIJiiiiEEENS1_10collective13CollectiveMmaINS1_34MainloopSm90TmaGmmaWarpSpecializedILi3ENS5_IJNS4_1CILi1EEENSA_ILi2EEESB_EEENS1_32KernelTmaWarpSpecializedPingpongEEENS5_IJNSA_ILi64EEESG_NSA_ILi32EEEEEENS_6half_tENS5_IJlSB_lEEESJ_SK_NS4_8TiledMMAINS4_8MMA_AtomIJNS4_4SM904GMMA25MMA_64x64x16_F32F16F16_SSILNSO_5MajorE0ELSQ_0ELNSO_7ScaleInE1ELSR_1EEEEEENS4_6LayoutINS5_IJSB_SB_SB_EEENS5_IJNSA_ILi0EEESW_SW_EEEEENS5_IJNS4_10UnderscoreESZ_SZ_EEEEENS4_23SM90_TMA_LOAD_MULTICASTENS4_14ComposedLayoutINS4_7SwizzleILi2ELi4ELi3EEENS4_18smem_ptr_flag_bitsILi16EEENSU_INS5_IJNSA_ILi8EEESH_EEENS5_IJSH_SB_EEEEEEEvNS4_8identityENS4_13SM90_TMA_LOADES1C_vS1D_EENS_8epilogue10collective6detail29Sm90TmaWarpSpecializedAdapterINS1H_15DefaultEpilogueISJ_SK_SK_NS1G_6thread17LinearCombinationISJ_Li1EffLNS1L_9ScaleType4KindE0ELNS_15FloatRoundStyleE2ESJ_EENS1_15EpilogueDefaultEEEEEvvEEEEvNT_6ParamsE --------------------------
	.section	.text._ZN7cutlass13device_kernelINS_4gemm6kernel13GemmUniversalIN4cute5tupleIJiiiiEEENS1_10collective13CollectiveMmaINS1_34MainloopSm90TmaGmmaWarpSpecializedILi3ENS5_IJNS4_1CILi1EEENSA_ILi2EEESB_EEENS1_32KernelTmaWarpSpecializedPingpongEEENS5_IJNSA_ILi64EEESG_NSA_ILi32EEEEEENS_6half_tENS5_IJlSB_lEEESJ_SK_NS4_8TiledMMAINS4_8MMA_AtomIJNS4_4SM904GMMA25MMA_64x64x16_F32F16F16_SSILNSO_5MajorE0ELSQ_0ELNSO_7ScaleInE1ELSR_1EEEEEENS4_6LayoutINS5_IJSB_SB_SB_EEENS5_IJNSA_ILi0EEESW_SW_EEEEENS5_IJNS4_10UnderscoreESZ_SZ_EEEEENS4_23SM90_TMA_LOAD_MULTICASTENS4_14ComposedLayoutINS4_7SwizzleILi2ELi4ELi3EEENS4_18smem_ptr_flag_bitsILi16EEENSU_INS5_IJNSA_ILi8EEESH_EEENS5_IJSH_SB_EEEEEEEvNS4_8identityENS4_13SM90_TMA_LOADES1C_vS1D_EENS_8epilogue10collective6detail29Sm90TmaWarpSpecializedAdapterINS1H_15DefaultEpilogueISJ_SK_SK_NS1G_6thread17LinearCombinationISJ_Li1EffLNS1L_9ScaleType4KindE0ELNS_15FloatRoundStyleE2ESJ_EENS1_15EpilogueDefaultEEEEEvvEEEEvNT_6ParamsE,"ax",@progbits
	.align	128
.text._ZN7cutlass13device_kernelINS_4gemm6kernel13GemmUniversalIN4cute5tupleIJiiiiEEENS1_10collective13CollectiveMmaINS1_34MainloopSm90TmaGmmaWarpSpecializedILi3ENS5_IJNS4_1CILi1EEENSA_ILi2EEESB_EEENS1_32KernelTmaWarpSpecializedPingpongEEENS5_IJNSA_ILi64EEESG_NSA_ILi32EEEEEENS_6half_tENS5_IJlSB_lEEESJ_SK_NS4_8TiledMMAINS4_8MMA_AtomIJNS4_4SM904GMMA25MMA_64x64x16_F32F16F16_SSILNSO_5MajorE0ELSQ_0ELNSO_7ScaleInE1ELSR_1EEEEEENS4_6LayoutINS5_IJSB_SB_SB_EEENS5_IJNSA_ILi0EEESW_SW_EEEEENS5_IJNS4_10UnderscoreESZ_SZ_EEEEENS4_23SM90_TMA_LOAD_MULTICASTENS4_14ComposedLayoutINS4_7SwizzleILi2ELi4ELi3EEENS4_18smem_ptr_flag_bitsILi16EEENSU_INS5_IJNSA_ILi8EEESH_EEENS5_IJSH_SB_EEEEEEEvNS4_8identityENS4_13SM90_TMA_LOADES1C_vS1D_EENS_8epilogue10collective6detail29Sm90TmaWarpSpecializedAdapterINS1H_15DefaultEpilogueISJ_SK_SK_NS1G_6thread17LinearCombinationISJ_Li1EffLNS1L_9ScaleType4KindE0ELNS_15FloatRoundStyleE2ESJ_EENS1_15EpilogueDefaultEEEEEvvEEEEvNT_6ParamsE:
        .type           _ZN7cutlass13device_kernelINS_4gemm6kernel13GemmUniversalIN4cute5tupleIJiiiiEEENS1_10collective13CollectiveMmaINS1_34MainloopSm90TmaGmmaWarpSpecializedILi3ENS5_IJNS4_1CILi1EEENSA_ILi2EEESB_EEENS1_32KernelTmaWarpSpecializedPingpongEEENS5_IJNSA_ILi64EEESG_NSA_ILi32EEEEEENS_6half_tENS5_IJlSB_lEEESJ_SK_NS4_8TiledMMAINS4_8MMA_AtomIJNS4_4SM904GMMA25MMA_64x64x16_F32F16F16_SSILNSO_5MajorE0ELSQ_0ELNSO_7ScaleInE1ELSR_1EEEEEENS4_6LayoutINS5_IJSB_SB_SB_EEENS5_IJNSA_ILi0EEESW_SW_EEEEENS5_IJNS4_10UnderscoreESZ_SZ_EEEEENS4_23SM90_TMA_LOAD_MULTICASTENS4_14ComposedLayoutINS4_7SwizzleILi2ELi4ELi3EEENS4_18smem_ptr_flag_bitsILi16EEENSU_INS5_IJNSA_ILi8EEESH_EEENS5_IJSH_SB_EEEEEEEvNS4_8identityENS4_13SM90_TMA_LOADES1C_vS1D_EENS_8epilogue10collective6detail29Sm90TmaWarpSpecializedAdapterINS1H_15DefaultEpilogueISJ_SK_SK_NS1G_6thread17LinearCombinationISJ_Li1EffLNS1L_9ScaleType4KindE0ELNS_15FloatRoundStyleE2ESJ_EENS1_15EpilogueDefaultEEEEEvvEEEEvNT_6ParamsE,@function
        .size           _ZN7cutlass13device_kernelINS_4gemm6kernel13GemmUniversalIN4cute5tupleIJiiiiEEENS1_10collective13CollectiveMmaINS1_34MainloopSm90TmaGmmaWarpSpecializedILi3ENS5_IJNS4_1CILi1EEENSA_ILi2EEESB_EEENS1_32KernelTmaWarpSpecializedPingpongEEENS5_IJNSA_ILi64EEESG_NSA_ILi32EEEEEENS_6half_tENS5_IJlSB_lEEESJ_SK_NS4_8TiledMMAINS4_8MMA_AtomIJNS4_4SM904GMMA25MMA_64x64x16_F32F16F16_SSILNSO_5MajorE0ELSQ_0ELNSO_7ScaleInE1ELSR_1EEEEEENS4_6LayoutINS5_IJSB_SB_SB_EEENS5_IJNSA_ILi0EEESW_SW_EEEEENS5_IJNS4_10UnderscoreESZ_SZ_EEEEENS4_23SM90_TMA_LOAD_MULTICASTENS4_14ComposedLayoutINS4_7SwizzleILi2ELi4ELi3EEENS4_18smem_ptr_flag_bitsILi16EEENSU_INS5_IJNSA_ILi8EEESH_EEENS5_IJSH_SB_EEEEEEEvNS4_8identityENS4_13SM90_TMA_LOADES1C_vS1D_EENS_8epilogue10collective6detail29Sm90TmaWarpSpecializedAdapterINS1H_15DefaultEpilogueISJ_SK_SK_NS1G_6thread17LinearCombinationISJ_Li1EffLNS1L_9ScaleType4KindE0ELNS_15FloatRoundStyleE2ESJ_EENS1_15EpilogueDefaultEEEEEvvEEEEvNT_6ParamsE,(.L_x_135 - _ZN7cutlass13device_kernelINS_4gemm6kernel13GemmUniversalIN4cute5tupleIJiiiiEEENS1_10collective13CollectiveMmaINS1_34MainloopSm90TmaGmmaWarpSpecializedILi3ENS5_IJNS4_1CILi1EEENSA_ILi2EEESB_EEENS1_32KernelTmaWarpSpecializedPingpongEEENS5_IJNSA_ILi64EEESG_NSA_ILi32EEEEEENS_6half_tENS5_IJlSB_lEEESJ_SK_NS4_8TiledMMAINS4_8MMA_AtomIJNS4_4SM904GMMA25MMA_64x64x16_F32F16F16_SSILNSO_5MajorE0ELSQ_0ELNSO_7ScaleInE1ELSR_1EEEEEENS4_6LayoutINS5_IJSB_SB_SB_EEENS5_IJNSA_ILi0EEESW_SW_EEEEENS5_IJNS4_10UnderscoreESZ_SZ_EEEEENS4_23SM90_TMA_LOAD_MULTICASTENS4_14ComposedLayoutINS4_7SwizzleILi2ELi4ELi3EEENS4_18smem_ptr_flag_bitsILi16EEENSU_INS5_IJNSA_ILi8EEESH_EEENS5_IJSH_SB_EEEEEEEvNS4_8identityENS4_13SM90_TMA_LOADES1C_vS1D_EENS_8epilogue10collective6detail29Sm90TmaWarpSpecializedAdapterINS1H_15DefaultEpilogueISJ_SK_SK_NS1G_6thread17LinearCombinationISJ_Li1EffLNS1L_9ScaleType4KindE0ELNS_15FloatRoundStyleE2ESJ_EENS1_15EpilogueDefaultEEEEEvvEEEEvNT_6ParamsE)
        .other          _ZN7cutlass13device_kernelINS_4gemm6kernel13GemmUniversalIN4cute5tupleIJiiiiEEENS1_10collective13CollectiveMmaINS1_34MainloopSm90TmaGmmaWarpSpecializedILi3ENS5_IJNS4_1CILi1EEENSA_ILi2EEESB_EEENS1_32KernelTmaWarpSpecializedPingpongEEENS5_IJNSA_ILi64EEESG_NSA_ILi32EEEEEENS_6half_tENS5_IJlSB_lEEESJ_SK_NS4_8TiledMMAINS4_8MMA_AtomIJNS4_4SM904GMMA25MMA_64x64x16_F32F16F16_SSILNSO_5MajorE0ELSQ_0ELNSO_7ScaleInE1ELSR_1EEEEEENS4_6LayoutINS5_IJSB_SB_SB_EEENS5_IJNSA_ILi0EEESW_SW_EEEEENS5_IJNS4_10UnderscoreESZ_SZ_EEEEENS4_23SM90_TMA_LOAD_MULTICASTENS4_14ComposedLayoutINS4_7SwizzleILi2ELi4ELi3EEENS4_18smem_ptr_flag_bitsILi16EEENSU_INS5_IJNSA_ILi8EEESH_EEENS5_IJSH_SB_EEEEEEEvNS4_8identityENS4_13SM90_TMA_LOADES1C_vS1D_EENS_8epilogue10collective6detail29Sm90TmaWarpSpecializedAdapterINS1H_15DefaultEpilogueISJ_SK_SK_NS1G_6thread17LinearCombinationISJ_Li1EffLNS1L_9ScaleType4KindE0ELNS_15FloatRoundStyleE2ESJ_EENS1_15EpilogueDefaultEEEEEvvEEEEvNT_6ParamsE,@"STO_CUDA_ENTRY STV_DEFAULT"
_ZN7cutlass13device_kernelINS_4gemm6kernel13GemmUniversalIN4cute5tupleIJiiiiEEENS1_10collective13CollectiveMmaINS1_34MainloopSm90TmaGmmaWarpSpecializedILi3ENS5_IJNS4_1CILi1EEENSA_ILi2EEESB_EEENS1_32KernelTmaWarpSpecializedPingpongEEENS5_IJNSA_ILi64EEESG_NSA_ILi32EEEEEENS_6half_tENS5_IJlSB_lEEESJ_SK_NS4_8TiledMMAINS4_8MMA_AtomIJNS4_4SM904GMMA25MMA_64x64x16_F32F16F16_SSILNSO_5MajorE0ELSQ_0ELNSO_7ScaleInE1ELSR_1EEEEEENS4_6LayoutINS5_IJSB_SB_SB_EEENS5_IJNSA_ILi0EEESW_SW_EEEEENS5_IJNS4_10UnderscoreESZ_SZ_EEEEENS4_23SM90_TMA_LOAD_MULTICASTENS4_14ComposedLayoutINS4_7SwizzleILi2ELi4ELi3EEENS4_18smem_ptr_flag_bitsILi16EEENSU_INS5_IJNSA_ILi8EEESH_EEENS5_IJSH_SB_EEEEEEEvNS4_8identityENS4_13SM90_TMA_LOADES1C_vS1D_EENS_8epilogue10collective6detail29Sm90TmaWarpSpecializedAdapterINS1H_15DefaultEpilogueISJ_SK_SK_NS1G_6thread17LinearCombinationISJ_Li1EffLNS1L_9ScaleType4KindE0ELNS_15FloatRoundStyleE2ESJ_EENS1_15EpilogueDefaultEEEEEvvEEEEvNT_6ParamsE:
[----:B------:R-:W0:Y:S02]  /*0000*/  LDC R1, c[0x0][0x28] ;  /* 0x00000a00ff017b82 */ /* 0x000e240000000800 */
[----:B0-----:R-:W-:Y:S01]  /*0010*/  VIADD R1, R1, 0xfffffff8 ;  /* 0xfffffff801017836 */ /* 0x001fe20000000000 */
[----:B------:R-:W0:Y:S01]  /*0020*/  S2R R4, SR_TID.X ;  /* 0x0000000000047919 */ /* 0x000e220000002100 */
[----:B------:R-:W-:Y:S01]  /*0030*/  ELECT P0, URZ, PT ;  /* 0x00000000003f782f */ /* 0x000fe20003800000 */
[----:B------:R-:W-:Y:S01]  /*0040*/  BSSY B0, `(.L_x_0) ;  /* 0x000000f000007945 */ /* 0x000fe20003800000 */
[--C-:B0-----:R-:W-:Y:S02]  /*0050*/  SHF.R.U32.HI R2, RZ, 0x5, R4.reuse ;  /* 0x00000005ff027819 */ /* 0x101fe40000011604 */
[----:B------:R-:W-:-:S03]  /*0060*/  SHF.R.U32.HI R7, RZ, 0x7, R4 ;  /* 0x00000007ff077819 */ /* 0x000fc60000011604 */
[----:B------:R-:W0:Y:S04]  /*0070*/  SHFL.IDX PT, R5, R2, RZ, 0x1f ;  /* 0x00001fff02057589 */ /* 0x000e2800000e0000 */
[----:B------:R1:W2:Y:S01]  /*0080*/  SHFL.IDX PT, R10, R7, RZ, 0x1f ;  /* 0x00001fff070a7589 */ /* 0x0002a200000e0000 */
[----:B0-----:R-:W-:-:S13]  /*0090*/  ISETP.NE.OR P0, PT, R5, RZ, !P0 ;  /* 0x000000ff0500720c */ /* 0x001fda0004705670 */
[----:B-12---:R-:W-:Y:S05]  /*00a0*/  @P0 BRA `(.L_x_1) ;  /* 0x0000000000200947 */ /* 0x006fea0003800000 */
[----:B------:R-:W-:Y:S02]  /*00b0*/  ULDC.64 UR4, c[0x0][0x198] ;  /* 0x0000660000047ab9 */ /* 0x000fe40000000a00 */
[----:B------:R-:W-:Y:S02]  /*00c0*/  UIADD3 UR6, UP0, UR4, 0xf0, URZ ;  /* 0x000000f004067890 */ /* 0x000fe4000ff1e03f */
[----:B------:R-:W-:Y:S02]  /*00d0*/  UIADD3 UR4, UP1, UR4, 0x1f0, URZ ;  /* 0x000001f004047890 */ /* 0x000fe4000ff3e03f */
[----:B------:R-:W-:Y:S02]  /*00e0*/  UIADD3.X UR7, URZ, UR5, URZ, UP0, !UPT ;  /* 0x000000053f077290 */ /* 0x000fe400087fe43f */
[----:B------:R-:W-:-:S07]  /*00f0*/  UIADD3.X UR5, URZ, UR5, URZ, UP1, !UPT ;  /* 0x000000053f057290 */ /* 0x000fce0008ffe43f */
[----:B------:R0:W-:Y:S02]  /*0100*/  UTMACCTL.PF [UR6] ;  /* 0x00000000060079b9 */ /* 0x0001e40008040000 */
[----:B------:R0:W-:Y:S02]  /*0110*/  UTMACCTL.PF [UR4] ;  /* 0x00000000040079b9 */ /* 0x0001e40008040000 */
[----:B0-----:R-:W-:Y:S01]  /*0120*/  NOP ;  /* 0x0000000000007918 */ /* 0x001fe20000000000 */
.L_x_1:
[----:B------:R-:W-:Y:S05]  /*0130*/  BSYNC B0 ;  /* 0x0000000000007941 */ /* 0x000fea0003800000 */
.L_x_0:
[----:B------:R-:W0:Y:S02]  /*0140*/  SHFL.IDX PT, R8, R2, RZ, 0x1f ;  /* 0x00001fff02087589 */ /* 0x000e2400000e0000 */
[----:B0-----:R-:W-:-:S13]  /*0150*/  ISETP.NE.AND P0, PT, R8, RZ, PT ;  /* 0x000000ff0800720c */ /* 0x001fda0003f05270 */
[----:B------:R-:W-:Y:S05]  /*0160*/  @P0 BRA `(.L_x_2) ;  /* 0x0000000000500947 */ /* 0x000fea0003800000 */
[----:B------:R-:W0:Y:S01]  /*0170*/  S2UR UR8, SR_CgaCtaId ;  /* 0x00000000000879c3 */ /* 0x000e220000008800 */
[----:B------:R-:W-:Y:S01]  /*0180*/  UMOV UR4, 0x400 ;  /* 0x0000040000047882 */ /* 0x000fe20000000000 */
[----:B------:R-:W-:Y:S01]  /*0190*/  UMOV UR5, 0x1 ;  /* 0x0000000100057882 */ /* 0x000fe20000000000 */
[----:B------:R-:W-:Y:S01]  /*01a0*/  UMOV UR6, 0x2 ;  /* 0x0000000200067882 */ /* 0x000fe20000000000 */
[----:B------:R-:W-:Y:S01]  /*01b0*/  ELECT P0, URZ, PT ;  /* 0x00000000003f782f */ /* 0x000fe20003800000 */
[----:B------:R-:W-:-:S04]  /*01c0*/  UIADD3 UR6, -UR6, 0x100000, URZ ;  /* 0x0010000006067890 */ /* 0x000fc8000fffe13f */
[----:B------:R-:W-:Y:S02]  /*01d0*/  USHF.L.U32 UR7, UR6, 0xb, URZ ;  /* 0x0000000b06077899 */ /* 0x000fe4000800063f */
[----:B------:R-:W-:Y:S02]  /*01e0*/  USHF.L.U32 UR6, UR6, 0x1, URZ ;  /* 0x0000000106067899 */ /* 0x000fe4000800063f */
[----:B0-----:R-:W-:Y:S02]  /*01f0*/  ULEA UR8, UR8, UR4, 0x18 ;  /* 0x0000000408087291 */ /* 0x001fe4000f8ec03f */
[----:B------:R-:W-:-:S04]  /*0200*/  UIADD3 UR4, -UR5, 0x100000, URZ ;  /* 0x0010000005047890 */ /* 0x000fc8000fffe13f */
[----:B------:R-:W-:Y:S02]  /*0210*/  USHF.L.U32 UR5, UR4, 0xb, URZ ;  /* 0x0000000b04057899 */ /* 0x000fe4000800063f */
[----:B------:R-:W-:Y:S01]  /*0220*/  USHF.L.U32 UR4, UR4, 0x1, URZ ;  /* 0x0000000104047899 */ /* 0x000fe2000800063f */
[----:B------:R-:W0:Y:S11]  /*0230*/  FENCE.VIEW.ASYNC.S ;  /* 0x00000000000073c6 */ /* 0x000e360000000000 */
[----:B0-----:R0:W1:Y:S01]  /*0240*/  SYNCS.EXCH.64 URZ, [UR8], UR4 ;  /* 0x00000004083f75b2 */ /* 0x0010620008000100 */
[----:B------:R0:W2:Y:S01]  /*0250*/  SYNCS.EXCH.64 URZ, [UR8+0x18], UR6 ;  /* 0x00001806083f75b2 */ /* 0x0000a20008000100 */
[----:B------:R0:W3:Y:S01]  /*0260*/  SYNCS.EXCH.64 URZ, [UR8+0x8], UR4 ;  /* 0x00000804083f75b2 */ /* 0x0000e20008000100 */
[----:B------:R0:W4:Y:S01]  /*0270*/  SYNCS.EXCH.64 URZ, [UR8+0x20], UR6 ;  /* 0x00002006083f75b2 */ /* 0x0001220008000100 */
[----:B------:R0:W0:Y:S01]  /*0280*/  SYNCS.EXCH.64 URZ, [UR8+0x10], UR4 ;  /* 0x00001004083f75b2 */ /* 0x0000220008000100 */
[----:B------:R0:W0:Y:S01]  /*0290*/  SYNCS.EXCH.64 URZ, [UR8+0x28], UR6 ;  /* 0x00002806083f75b2 */ /* 0x0000220008000100 */
[----:B------:R-:W-:Y:S01]  /*02a0*/  NOP ;  /* 0x0000000000007918 */ /* 0x000fe20000000000 */
.L_x_2:
[----:B------:R-:W5:Y:S01]  /*02b0*/  SHFL.IDX PT, R11, R2, RZ, 0x1f ;  /* 0x00001fff020b7589 */ /* 0x000f6200000e0000 */
[----:B------:R-:W1:Y:S01]  /*02c0*/  S2UR UR12, SR_CTAID.X ;  /* 0x00000000000c79c3 */ /* 0x000e620000002500 */
[----:B------:R-:W-:Y:S02]  /*02d0*/  SHF.R.S32.HI R3, RZ, 0x1f, R4 ;  /* 0x0000001fff037819 */ /* 0x000fe40000011404 */
[----:B------:R-:W-:Y:S01]  /*02e0*/  ELECT P0, URZ, PT ;  /* 0x00000000003f782f */ /* 0x000fe20003800000 */
[----:B------:R-:W2:Y:S01]  /*02f0*/  SHFL.IDX PT, R9, R2, RZ, 0x1f ;  /* 0x00001fff02097589 */ /* 0x000ea200000e0000 */
[----:B------:R-:W-:Y:S02]  /*0300*/  ELECT P1, URZ, PT ;  /* 0x00000000003f782f */ /* 0x000fe40003820000 */
[----:B------:R-:W-:Y:S01]  /*0310*/  LEA.HI R3, R3, R4, RZ, 0x7 ;  /* 0x0000000403037211 */ /* 0x000fe200078f38ff */
[----:B0-----:R-:W-:Y:S01]  /*0320*/  ULDC UR4, c[0x0][0x150] ;  /* 0x0000540000047ab9 */ /* 0x001fe20000000800 */
[----:B------:R-:W0:Y:S01]  /*0330*/  S2R R6, SR_CTAID.Y ;  /* 0x0000000000067919 */ /* 0x000e220000002600 */
[----:B------:R-:W3:Y:S01]  /*0340*/  LDC R21, c[0x0][0x148] ;  /* 0x00005200ff157b82 */ /* 0x000ee20000000800 */
[----:B------:R-:W-:Y:S01]  /*0350*/  LOP3.LUT R3, R3, 0xffffff80, RZ, 0xc0, !PT ;  /* 0xffffff8003037812 */ /* 0x000fe200078ec0ff */
[----:B------:R-:W-:Y:S01]  /*0360*/  UMOV UR11, 0x80 ;  /* 0x00000080000b7882 */ /* 0x000fe20000000000 */
[----:B------:R-:W-:Y:S01]  /*0370*/  NOP ;  /* 0x0000000000007918 */ /* 0x000fe20000000000 */
[----:B------:R-:W-:Y:S01]  /*0380*/  NOP ;  /* 0x0000000000007918 */ /* 0x000fe20000000000 */
[C---:B------:R-:W-:Y:S01]  /*0390*/  VIADD R35, R10.reuse, 0xffffffff ;  /* 0xffffffff0a237836 */ /* 0x040fe20000000000 */
[----:B------:R-:W-:Y:S01]  /*03a0*/  ISETP.NE.AND P2, PT, R10, RZ, PT ;  /* 0x000000ff0a00720c */ /* 0x000fe20003f45270 */
[----:B------:R-:W-:Y:S01]  /*03b0*/  IMAD.IADD R3, R4, 0x1, -R3 ;  /* 0x0000000104037824 */ /* 0x000fe200078e0a03 */
[----:B------:R-:W4:Y:S02]  /*03c0*/  LDC R15, c[0x0][0x140] ;  /* 0x00005000ff0f7b82 */ /* 0x000f240000000800 */
[----:B------:R-:W-:-:S02]  /*03d0*/  ISETP.GE.U32.AND P5, PT, R35, 0x2, PT ;  /* 0x000000022300780c */ /* 0x000fc40003fa6070 */
[----:B------:R-:W-:Y:S02]  /*03e0*/  SHF.R.S32.HI R0, RZ, 0x1f, R3 ;  /* 0x0000001fff007819 */ /* 0x000fe40000011403 */
[----:B-----5:R-:W-:Y:S02]  /*03f0*/  ISETP.NE.OR P0, PT, R11, RZ, !P0 ;  /* 0x000000ff0b00720c */ /* 0x020fe40004705670 */
[----:B------:R-:W5:Y:S01]  /*0400*/  LDC R14, c[0x0][0x144] ;  /* 0x00005100ff0e7b82 */ /* 0x000f620000000800 */
[----:B------:R-:W-:Y:S02]  /*0410*/  SHF.R.S32.HI R11, RZ, 0x1f, R8 ;  /* 0x0000001fff0b7819 */ /* 0x000fe40000011408 */
[----:B--2---:R-:W-:Y:S02]  /*0420*/  ISETP.NE.OR P1, PT, R9, RZ, !P1 ;  /* 0x000000ff0900720c */ /* 0x004fe40004f25670 */
[----:B------:R-:W-:Y:S02]  /*0430*/  LEA.HI R11, R11, R8, RZ, 0x2 ;  /* 0x000000080b0b7211 */ /* 0x000fe400078f10ff */
[----:B-1----:R-:W-:-:S02]  /*0440*/  I2FP.F32.U32 R13, UR12 ;  /* 0x0000000c000d7c45 */ /* 0x002fc40008201000 */
[----:B------:R-:W-:Y:S02]  /*0450*/  LOP3.LUT R11, R11, 0x3ffffffc, RZ, 0xc0, !PT ;  /* 0x3ffffffc0b0b7812 */ /* 0x000fe400078ec0ff */
[----:B------:R-:W-:Y:S01]  /*0460*/  LEA.HI R2, R0, R3, RZ, 0x3 ;  /* 0x0000000300027211 */ /* 0x000fe200078f18ff */
[----:B------:R-:W-:Y:S01]  /*0470*/  VOTEU.ALL UP0, P0 ;  /* 0x00000000003f7886 */ /* 0x000fe20000000000 */
[----:B------:R-:W-:Y:S01]  /*0480*/  FMUL R13, R13, UR4 ;  /* 0x000000040d0d7c20 */ /* 0x000fe20008400000 */
[----:B------:R-:W-:Y:S01]  /*0490*/  IMAD.IADD R11, R8, 0x1, -R11 ;  /* 0x00000001080b7824 */ /* 0x000fe200078e0a0b */
[----:B0-----:R-:W-:Y:S01]  /*04a0*/  I2FP.F32.U32 R8, R6 ;  /* 0x0000000600087245 */ /* 0x001fe20000201000 */
[----:B------:R-:W-:Y:S01]  /*04b0*/  VOTEU.ALL UP1, P1 ;  /* 0x00000000003f7886 */ /* 0x000fe20000820000 */
[----:B------:R-:W0:Y:S01]  /*04c0*/  @!UP0 S2UR UR7, SR_CgaCtaId ;  /* 0x00000000000789c3 */ /* 0x000e220000008800 */
[----:B------:R-:W-:Y:S01]  /*04d0*/  ULDC UR4, c[0x0][0x154] ;  /* 0x0000550000047ab9 */ /* 0x000fe20000000800 */
[--C-:B------:R-:W-:Y:S01]  /*04e0*/  SHF.R.S32.HI R9, RZ, 0x3, R2.reuse ;  /* 0x00000003ff097819 */ /* 0x100fe20000011402 */
[----:B------:R-:W-:Y:S01]  /*04f0*/  FMUL R8, R8, UR4 ;  /* 0x0000000408087c20 */ /* 0x000fe20008400000 */
[----:B------:R-:W-:Y:S01]  /*0500*/  SHF.R.S32.HI R12, RZ, 0x1f, R2 ;  /* 0x0000001fff0c7819 */ /* 0x000fe20000011402 */
[----:B------:R-:W1:Y:S01]  /*0510*/  F2I.U32.TRUNC.NTZ R13, R13 ;  /* 0x0000000d000d7305 */ /* 0x000e62000020f000 */
[----:B------:R-:W-:Y:S01]  /*0520*/  SHF.R.S32.HI R2, RZ, 0x1f, R5 ;  /* 0x0000001fff027819 */ /* 0x000fe20000011405 */
[----:B------:R-:W-:Y:S01]  /*0530*/  UMOV UR4, 0x20 ;  /* 0x0000002000047882 */ /* 0x000fe20000000000 */
[----:B------:R-:W2:Y:S01]  /*0540*/  @!UP1 S2UR UR10, SR_CgaCtaId ;  /* 0x00000000000a99c3 */ /* 0x000ea20000008800 */
[----:B------:R-:W-:Y:S01]  /*0550*/  LEA.HI R12, R12, R9, RZ, 0x2 ;  /* 0x000000090c0c7211 */ /* 0x000fe200078f10ff */
[----:B------:R-:W-:Y:S01]  /*0560*/  @!UP0 UMOV UR6, 0x400 ;  /* 0x0000040000068882 */ /* 0x000fe20000000000 */
[----:B------:R-:W-:Y:S01]  /*0570*/  LEA.HI R2, R2, R5, RZ, 0x2 ;  /* 0x0000000502027211 */ /* 0x000fe200078f10ff */
[----:B------:R-:W-:-:S04]  /*0580*/  @!UP0 UIADD3 UR4, -UR4, 0x100000, URZ ;  /* 0x0010000004048890 */ /* 0x000fc8000fffe13f */
[----:B------:R-:W-:Y:S02]  /*0590*/  @!UP0 USHF.L.U32 UR5, UR4, 0xb, URZ ;  /* 0x0000000b04058899 */ /* 0x000fe4000800063f */
[----:B------:R-:W-:Y:S01]  /*05a0*/  @!UP0 USHF.L.U32 UR4, UR4, 0x1, URZ ;  /* 0x0000000104048899 */ /* 0x000fe2000800063f */
[----:B------:R-:W3:Y:S01]  /*05b0*/  F2I.U32.TRUNC.NTZ R8, R8 ;  /* 0x0000000800087305 */ /* 0x000ee2000020f000 */
[----:B------:R-:W-:Y:S01]  /*05c0*/  LOP3.LUT R12, R12, 0xfffffffc, RZ, 0xc0, !PT ;  /* 0xfffffffc0c0c7812 */ /* 0x000fe200078ec0ff */
[----:B------:R-:W-:Y:S01]  /*05d0*/  @!UP1 UMOV UR9, 0x400 ;  /* 0x0000040000099882 */ /* 0x000fe20000000000 */
[----:B------:R-:W-:Y:S01]  /*05e0*/  LOP3.LUT R2, R2, 0xfffffffc, RZ, 0xc0, !PT ;  /* 0xfffffffc02027812 */ /* 0x000fe200078ec0ff */
[----:B------:R-:W-:Y:S01]  /*05f0*/  VOTEU.ALL UP2, P1 ;  /* 0x00000000003f7886 */ /* 0x000fe20000840000 */
[----:B------:R-:W-:Y:S01]  /*0600*/  VOTEU.ALL UP3, P1 ;  /* 0x00000000003f7886 */ /* 0x000fe20000860000 */
[----:B------:R-:W-:Y:S01]  /*0610*/  IMAD.IADD R12, R9, 0x1, -R12 ;  /* 0x00000001090c7824 */ /* 0x000fe200078e0a0c */
[----:B------:R-:W-:Y:S01]  /*0620*/  VOTEU.ALL UP4, P1 ;  /* 0x00000000003f7886 */ /* 0x000fe20000880000 */
[----:B------:R-:W-:Y:S01]  /*0630*/  IMAD.IADD R5, R5, 0x1, -R2 ;  /* 0x0000000105057824 */ /* 0x000fe200078e0a02 */
[----:B------:R-:W-:Y:S01]  /*0640*/  VOTEU.ALL UP5, P1 ;  /* 0x00000000003f7886 */ /* 0x000fe200008a0000 */
[----:B------:R-:W-:Y:S01]  /*0650*/  IMAD R11, R11, 0x4, R12 ;  /* 0x000000040b0b7824 */ /* 0x000fe200078e020c */
[----:B0-----:R-:W-:Y:S01]  /*0660*/  @!UP0 ULEA UR8, UR7, UR6, 0x18 ;  /* 0x0000000607088291 */ /* 0x001fe2000f8ec03f */
[----:B-1----:R-:W-:Y:S01]  /*0670*/  IMAD.MOV R13, RZ, RZ, -R13 ;  /* 0x000000ffff0d7224 */ /* 0x002fe200078e0a0d */
[----:B------:R-:W-:-:S04]  /*0680*/  @!UP1 UIADD3 UR6, -UR11, 0x100000, URZ ;  /* 0x001000000b069890 */ /* 0x000fc8000fffe13f */
[----:B------:R-:W-:Y:S02]  /*0690*/  @!UP1 USHF.L.U32 UR7, UR6, 0xb, URZ ;  /* 0x0000000b06079899 */ /* 0x000fe4000800063f */
[----:B------:R-:W-:Y:S01]  /*06a0*/  @!UP1 USHF.L.U32 UR6, UR6, 0x1, URZ ;  /* 0x0000000106069899 */ /* 0x000fe2000800063f */
[----:B------:R-:W-:Y:S01]  /*06b0*/  IMAD.SHL.U32 R56, R11, 0x4, RZ ;  /* 0x000000040b387824 */ /* 0x000fe200078e00ff */
[----:B------:R-:W-:Y:S01]  /*06c0*/  ISETP.NE.AND P1, PT, R5, 0x3, PT ;  /* 0x000000030500780c */ /* 0x000fe20003f25270 */
[----:B---3--:R-:W-:Y:S01]  /*06d0*/  IMAD.MOV R24, RZ, RZ, -R8 ;  /* 0x000000ffff187224 */ /* 0x008fe200078e0a08 */
[----:B----4-:R-:W-:Y:S01]  /*06e0*/  ISETP.EQ.U32.AND P3, PT, R15, 0x1, PT ;  /* 0x000000010f00780c */ /* 0x010fe20003f62070 */
[----:B------:R-:W-:Y:S01]  /*06f0*/  VOTEU.ALL UP0, P0 ;  /* 0x00000000003f7886 */ /* 0x000fe20000000000 */
[----:B--2---:R-:W-:Y:S01]  /*0700*/  @!UP1 ULEA UR9, UR10, UR9, 0x18 ;  /* 0x000000090a099291 */ /* 0x004fe2000f8ec03f */
[----:B------:R-:W-:Y:S01]  /*0710*/  IMAD R9, R21, R24, R6 ;  /* 0x0000001815097224 */ /* 0x000fe200078e0206 */
[----:B------:R-:W-:Y:S01]  /*0720*/  LOP3.LUT R56, R11, 0xc, R56, 0x78, !PT ;  /* 0x0000000c0b387812 */ /* 0x000fe200078e7838 */
[----:B-----5:R-:W-:Y:S01]  /*0730*/  IMAD R20, R14, R13, UR12 ;  /* 0x0000000c0e147e24 */ /* 0x020fe2000f8e020d */
[----:B------:R-:W-:Y:S01]  /*0740*/  VOTEU.ALL UP1, P0 ;  /* 0x00000000003f7886 */ /* 0x000fe20000020000 */
[----:B------:R-:W-:Y:S01]  /*0750*/  LOP3.LUT P0, RZ, R3, 0x7, RZ, 0xc0, !PT ;  /* 0x0000000703ff7812 */ /* 0x000fe2000780c0ff */
[----:B------:R-:W0:Y:S02]  /*0760*/  FENCE.VIEW.ASYNC.S ;  /* 0x00000000000073c6 */ /* 0x000e240000000000 */
[----:B0-----:R0:W1:Y:S01]  /*0770*/  @!UP0 SYNCS.EXCH.64 URZ, [UR8+0x60], UR4 ;  /* 0x00006004083f85b2 */ /* 0x0010620008000100 */
[----:B------:R-:W-:Y:S01]  /*0780*/  ISETP.NE.AND P4, PT, R9, R56, PT ;  /* 0x000000380900720c */ /* 0x000fe20003f85270 */
[----:B------:R0:W2:Y:S01]  /*0790*/  SHFL.IDX PT, R14, R7, RZ, 0x1f ;  /* 0x00001fff070e7589 */ /* 0x0000a200000e0000 */
[----:B------:R-:W-:-:S02]  /*07a0*/  ISETP.EQ.OR P1, PT, R5, RZ, !P1 ;  /* 0x000000ff0500720c */ /* 0x000fc40004f22670 */
[----:B------:R-:W-:Y:S02]  /*07b0*/  ISETP.LT.U32.AND P0, PT, R56, 0x2, !P0 ;  /* 0x000000023800780c */ /* 0x000fe40004701070 */
[----:B------:R-:W-:Y:S02]  /*07c0*/  ISETP.EQ.OR P4, PT, R20, RZ, !P4 ;  /* 0x000000ff1400720c */ /* 0x000fe40006782670 */
[----:B------:R-:W-:Y:S02]  /*07d0*/  ISETP.EQ.AND P1, PT, R10, RZ, P1 ;  /* 0x000000ff0a00720c */ /* 0x000fe40000f22270 */
[----:B------:R-:W-:Y:S02]  /*07e0*/  PLOP3.LUT P0, PT, P0, P4, PT, 0x80, 0x0 ;  /* 0x000000000000781c */ /* 0x000fe40000709070 */
[----:B------:R-:W-:Y:S02]  /*07f0*/  SEL R16, RZ, 0x1, !P1 ;  /* 0x00000001ff107807 */ /* 0x000fe40004800000 */
[----:B------:R-:W-:Y:S01]  /*0800*/  P2R R67, PR, RZ, 0x1 ;  /* 0x00000001ff437803 */ /* 0x000fe20000000000 */
[----:B------:R0:W3:Y:S01]  /*0810*/  @!UP1 SYNCS.EXCH.64 URZ, [UR8+0x68], UR4 ;  /* 0x00006804083f95b2 */ /* 0x0000e20008000100 */
[----:B------:R-:W-:Y:S01]  /*0820*/  NOP ;  /* 0x0000000000007918 */ /* 0x000fe20000000000 */
[----:B------:R-:W-:Y:S01]  /*0830*/  SEL R16, R16, 0x2, P5 ;  /* 0x0000000210107807 */ /* 0x000fe20002800000 */
[----:B------:R0:W4:Y:S01]  /*0840*/  @!UP2 SYNCS.EXCH.64 URZ, [UR9+0x40], UR6 ;  /* 0x00004006093fa5b2 */ /* 0x0001220008000100 */
[----:B------:R0:W0:Y:S01]  /*0850*/  @!UP3 SYNCS.EXCH.64 URZ, [UR9+0x48], UR6 ;  /* 0x00004806093fb5b2 */ /* 0x0000220008000100 */
[----:B------:R0:W0:Y:S01]  /*0860*/  @!UP4 SYNCS.EXCH.64 URZ, [UR9+0x50], UR6 ;  /* 0x00005006093fc5b2 */ /* 0x0000220008000100 */
[----:B------:R0:W0:Y:S01]  /*0870*/  @!UP5 SYNCS.EXCH.64 URZ, [UR9+0x58], UR6 ;  /* 0x00005806093fd5b2 */ /* 0x0000220008000100 */
[----:B------:R-:W-:Y:S01]  /*0880*/  NOP ;  /* 0x0000000000007918 */ /* 0x000fe20000000000 */
[----:B-1----:R-:W-:Y:S05]  /*0890*/  @!P3 BRA `(.L_x_3) ;  /* 0x000000000008b947 */ /* 0x002fea0003800000 */
[----:B0--34-:R-:W-:Y:S01]  /*08a0*/  UCGABAR_ARV ;  /* 0x00000000000079c7 */ /* 0x019fe20008000000 */
[----:B------:R-:W-:Y:S05]  /*08b0*/  BRA `(.L_x_4) ;  /* 0x0000000000047947 */ /* 0x000fea0003800000 */
.L_x_3:
[----:B0--34-:R-:W-:Y:S01]  /*08c0*/  NOP ;  /* 0x0000000000007918 */ /* 0x019fe20000000000 */
.L_x_4:
[----:B------:R-:W-:Y:S01]  /*08d0*/  ULDC.64 UR4, c[0x0][0x598] ;  /* 0x0001660000047ab9 */ /* 0x000fe20000000a00 */
[----:B------:R-:W-:Y:S01]  /*08e0*/  ULDC.64 UR36, c[0x0][0x208] ;  /* 0x0000820000247ab9 */ /* 0x000fe20000000a00 */
[----:B------:R-:W-:-:S04]  /*08f0*/  ISETP.NE.U32.AND P0, PT, RZ, UR4, PT ;  /* 0x00000004ff007c0c */ /* 0x000fc8000bf05070 */
[----:B------:R-:W-:-:S13]  /*0900*/  ISETP.NE.AND.EX P0, PT, RZ, UR5, PT, P0 ;  /* 0x00000005ff007c0c */ /* 0x000fda000bf05300 */
[----:B------:R-:W-:Y:S05]  /*0910*/  @!P0 BRA `(.L_x_5) ;  /* 0x00000000001c8947 */ /* 0x000fea0003800000 */
[----:B------:R-:W0:Y:S02]  /*0920*/  LDC.64 R8, c[0x0][0x598] ;  /* 0x00016600ff087b82 */ /* 0x000e240000000a00 */
[----:B0-----:R-:W3:Y:S02]  /*0930*/  LDG.E.64 R8, desc[UR36][R8.64] ;  /* 0x0000002408087981 */ /* 0x001ee4000c1e1b00 */
[----:B---3--:R-:W-:-:S04]  /*0940*/  ISETP.NE.U32.AND P0, PT, R8, RZ, PT ;  /* 0x000000ff0800720c */ /* 0x008fc80003f05070 */
[----:B------:R-:W-:-:S13]  /*0950*/  ISETP.NE.AND.EX P0, PT, R9, RZ, PT, P0 ;  /* 0x000000ff0900720c */ /* 0x000fda0003f05300 */
[----:B------:R-:W-:Y:S05]  /*0960*/  @!P0 BRA `(.L_x_5) ;  /* 0x0000000000088947 */ /* 0x000fea0003800000 */
[----:B------:R0:W5:Y:S01]  /*0970*/  LD.E R57, desc[UR36][R8.64] ;  /* 0x0000002408397980 */ /* 0x000162000c101900 */
[----:B------:R-:W-:Y:S05]  /*0980*/  BRA `(.L_x_6) ;  /* 0x0000000000247947 */ /* 0x000fea0003800000 */
.L_x_5:
[----:B------:R-:W-:Y:S02]  /*0990*/  ULDC.64 UR4, c[0x0][0x588] ;  /* 0x0001620000047ab9 */ /* 0x000fe40000000a00 */
[----:B------:R-:W-:-:S04]  /*09a0*/  ISETP.NE.U32.AND P0, PT, RZ, UR4, PT ;  /* 0x00000004ff007c0c */ /* 0x000fc8000bf05070 */
[----:B------:R-:W-:-:S13]  /*09b0*/  ISETP.NE.AND.EX P0, PT, RZ, UR5, PT, P0 ;  /* 0x00000005ff007c0c */ /* 0x000fda000bf05300 */
[----:B------:R-:W-:Y:S05]  /*09c0*/  @!P0 BRA `(.L_x_7) ;  /* 0x00000000000c8947 */ /* 0x000fea0003800000 */
[----:B------:R-:W0:Y:S02]  /*09d0*/  LDC.64 R8, c[0x0][0x588] ;  /* 0x00016200ff087b82 */ /* 0x000e240000000a00 */
[----:B0-----:R1:W5:Y:S01]  /*09e0*/  LDG.E R57, desc[UR36][R8.64] ;  /* 0x0000002408397981 */ /* 0x001362000c1e1900 */
[----:B------:R-:W-:Y:S05]  /*09f0*/  BRA `(.L_x_6) ;  /* 0x0000000000087947 */ /* 0x000fea0003800000 */
.L_x_7:
[----:B------:R-:W-:Y:S02]  /*0a00*/  ULDC UR4, c[0x0][0x580] ;  /* 0x0001600000047ab9 */ /* 0x000fe40000000800 */
[----:B------:R-:W-:-:S07]  /*0a10*/  IMAD.U32 R57, RZ, RZ, UR4 ;  /* 0x00000004ff397e24 */ /* 0x000fce000f8e00ff */
.L_x_6:
[----:B------:R-:W-:Y:S02]  /*0a20*/  ULDC.64 UR4, c[0x0][0x5a0] ;  /* 0x0001680000047ab9 */ /* 0x000fe40000000a00 */
[----:B------:R-:W-:-:S04]  /*0a30*/  ISETP.NE.U32.AND P0, PT, RZ, UR4, PT ;  /* 0x00000004ff007c0c */ /* 0x000fc8000bf05070 */
[----:B------:R-:W-:-:S13]  /*0a40*/  ISETP.NE.AND.EX P0, PT, RZ, UR5, PT, P0 ;  /* 0x00000005ff007c0c */ /* 0x000fda000bf05300 */
[----:B------:R-:W-:Y:S05]  /*0a50*/  @!P0 BRA `(.L_x_8) ;  /* 0x00000000001c8947 */ /* 0x000fea0003800000 */
[----:B01----:R-:W0:Y:S02]  /*0a60*/  LDC.64 R8, c[0x0][0x5a0] ;  /* 0x00016800ff087b82 */ /* 0x003e240000000a00 */
[----:B0-----:R-:W3:Y:S02]  /*0a70*/  LDG.E.64 R8, desc[UR36][R8.64] ;  /* 0x0000002408087981 */ /* 0x001ee4000c1e1b00 */
[----:B---3--:R-:W-:-:S04]  /*0a80*/  ISETP.NE.U32.AND P0, PT, R8, RZ, PT ;  /* 0x000000ff0800720c */ /* 0x008fc80003f05070 */
[----:B------:R-:W-:-:S13]  /*0a90*/  ISETP.NE.AND.EX P0, PT, R9, RZ, PT, P0 ;  /* 0x000000ff0900720c */ /* 0x000fda0003f05300 */
[----:B------:R-:W-:Y:S05]  /*0aa0*/  @!P0 BRA `(.L_x_8) ;  /* 0x0000000000088947 */ /* 0x000fea0003800000 */
[----:B------:R0:W5:Y:S01]  /*0ab0*/  LD.E R58, desc[UR36][R8.64] ;  /* 0x00000024083a7980 */ /* 0x000162000c101900 */
[----:B------:R-:W-:Y:S05]  /*0ac0*/  BRA `(.L_x_9) ;  /* 0x0000000000247947 */ /* 0x000fea0003800000 */
.L_x_8:
[----:B------:R-:W-:Y:S02]  /*0ad0*/  ULDC.64 UR4, c[0x0][0x590] ;  /* 0x0001640000047ab9 */ /* 0x000fe40000000a00 */
[----:B------:R-:W-:-:S04]  /*0ae0*/  ISETP.NE.U32.AND P0, PT, RZ, UR4, PT ;  /* 0x00000004ff007c0c */ /* 0x000fc8000bf05070 */
[----:B------:R-:W-:-:S13]  /*0af0*/  ISETP.NE.AND.EX P0, PT, RZ, UR5, PT, P0 ;  /* 0x00000005ff007c0c */ /* 0x000fda000bf05300 */
[----:B------:R-:W-:Y:S05]  /*0b00*/  @!P0 BRA `(.L_x_10) ;  /* 0x00000000000c8947 */ /* 0x000fea0003800000 */
[----:B------:R-:W3:Y:S02]  /*0b10*/  LDC.64 R58, c[0x0][0x590] ;  /* 0x00016400ff3a7b82 */ /* 0x000ee40000000a00 */
[----:B---3--:R3:W5:Y:S01]  /*0b20*/  LDG.E R58, desc[UR36][R58.64] ;  /* 0x000000243a3a7981 */ /* 0x008762000c1e1900 */
[----:B------:R-:W-:Y:S05]  /*0b30*/  BRA `(.L_x_9) ;  /* 0x0000000000087947 */ /* 0x000fea0003800000 */
.L_x_10:
[----:B------:R-:W-:Y:S02]  /*0b40*/  ULDC UR4, c[0x0][0x584] ;  /* 0x0001610000047ab9 */ /* 0x000fe40000000800 */
[----:B------:R-:W-:-:S07]  /*0b50*/  IMAD.U32 R58, RZ, RZ, UR4 ;  /* 0x00000004ff3a7e24 */ /* 0x000fce000f8e00ff */
.L_x_9:
[----:B------:R-:W4:Y:S01]  /*0b60*/  LDC R2, c[0x0][0x65c] ;  /* 0x00019700ff027b82 */ /* 0x000f220000000800 */
[----:B------:R-:W-:Y:S01]  /*0b70*/  ULDC UR6, c[0x0][0x28c] ;  /* 0x0000a30000067ab9 */ /* 0x000fe20000000800 */
[----:B------:R-:W-:Y:S01]  /*0b80*/  ISETP.NE.AND P0, PT, R10, 0x2, PT ;  /* 0x000000020a00780c */ /* 0x000fe20003f05270 */
[----:B------:R-:W-:Y:S01]  /*0b90*/  UIADD3 UR6, UR6, 0x1f, URZ ;  /* 0x0000001f06067890 */ /* 0x000fe2000fffe03f */
[----:B01----:R-:W-:Y:S01]  /*0ba0*/  IMAD.U32 R8, RZ, RZ, UR12 ;  /* 0x0000000cff087e24 */ /* 0x003fe2000f8e00ff */
[----:B------:R-:W-:Y:S01]  /*0bb0*/  UMOV UR38, URZ ;  /* 0x0000003f00267c82 */ /* 0x000fe20008000000 */
[----:B------:R-:W-:Y:S01]  /*0bc0*/  IMAD.MOV.U32 R9, RZ, RZ, RZ ;  /* 0x000000ffff097224 */ /* 0x000fe200078e00ff */
[----:B------:R-:W-:Y:S01]  /*0bd0*/  USHF.R.S32.HI UR7, URZ, 0x1f, UR6 ;  /* 0x0000001f3f077899 */ /* 0x000fe20008011406 */
[----:B------:R-:W-:Y:S01]  /*0be0*/  UMOV UR39, URZ ;  /* 0x0000003f00277c82 */ /* 0x000fe20008000000 */
[----:B------:R-:W-:Y:S02]  /*0bf0*/  ULDC.64 UR8, c[0x0][0x650] ;  /* 0x0001940000087ab9 */ /* 0x000fe40000000a00 */
[----:B------:R-:W-:-:S04]  /*0c00*/  ULEA.HI UR7, UR7, UR6, URZ, 0x5 ;  /* 0x0000000607077291 */ /* 0x000fc8000f8f283f */
[----:B------:R-:W-:Y:S01]  /*0c10*/  USHF.R.S32.HI UR40, URZ, 0x5, UR7 ;  /* 0x000000053f287899 */ /* 0x000fe20008011407 */
[----:B----4-:R-:W-:-:S13]  /*0c20*/  ISETP.NE.AND P1, PT, R2, 0x1, PT ;  /* 0x000000010200780c */ /* 0x010fda0003f25270 */
[----:B------:R-:W0:Y:S01]  /*0c30*/  @P1 LDC R19, c[0x0][0x10] ;  /* 0x00000400ff131b82 */ /* 0x000e220000000800 */
[----:B------:R-:W-:Y:S02]  /*0c40*/  @P1 IMAD.MOV.U32 R7, RZ, RZ, RZ ;  /* 0x000000ffff071224 */ /* 0x000fe400078e00ff */
[----:B------:R-:W-:-:S05]  /*0c50*/  @P1 IMAD.MOV.U32 R17, RZ, RZ, RZ ;  /* 0x000000ffff111224 */ /* 0x000fca00078e00ff */
[----:B------:R-:W1:Y:S01]  /*0c60*/  @!P1 LDC R11, c[0x0][0xc] ;  /* 0x00000300ff0b9b82 */ /* 0x000e620000000800 */
[----:B------:R-:W-:Y:S01]  /*0c70*/  ULDC UR4, c[0x0][0xc] ;  /* 0x0000030000047ab9 */ /* 0x000fe20000000800 */
[----:B------:R-:W-:Y:S02]  /*0c80*/  ULDC UR5, c[0x0][0x10] ;  /* 0x0000040000057ab9 */ /* 0x000fe40000000800 */
[----:B------:R-:W-:-:S04]  /*0c90*/  UIMAD.WIDE.U32 UR4, UR4, UR5, URZ ;  /* 0x00000005040472a5 */ /* 0x000fc8000f8e003f */
[----:B------:R-:W4:Y:S01]  /*0ca0*/  LDC R2, c[0x0][0x14] ;  /* 0x00000500ff027b82 */ /* 0x000f220000000800 */
[----:B0-----:R-:W-:-:S04]  /*0cb0*/  @P1 IMAD.WIDE.U32 R18, R19, UR12, R6 ;  /* 0x0000000c13121c25 */ /* 0x001fc8000f8e0006 */
[----:B------:R-:W-:Y:S02]  /*0cc0*/  @P1 IMAD.IADD R17, R19, 0x1, R17 ;  /* 0x0000000113111824 */ /* 0x000fe400078e0211 */
[----:B-1----:R-:W-:-:S04]  /*0cd0*/  @!P1 IMAD.WIDE.U32 R8, R6, R11, R8 ;  /* 0x0000000b06089225 */ /* 0x002fc800078e0008 */
[----:B------:R-:W-:Y:S02]  /*0ce0*/  @!P1 IMAD.MOV.U32 R18, RZ, RZ, R8 ;  /* 0x000000ffff129224 */ /* 0x000fe400078e0008 */
[----:B------:R-:W-:Y:S02]  /*0cf0*/  @!P1 IMAD.MOV.U32 R17, RZ, RZ, R9 ;  /* 0x000000ffff119224 */ /* 0x000fe400078e0009 */
[----:B----4-:R-:W-:-:S04]  /*0d00*/  IMAD.WIDE.U32 R12, R2, UR4, RZ ;  /* 0x00000004020c7c25 */ /* 0x010fc8000f8e00ff */
[----:B------:R-:W-:Y:S01]  /*0d10*/  IMAD R23, R2, UR5, RZ ;  /* 0x0000000502177c24 */ /* 0x000fe2000f8e02ff */
[----:B------:R0:W-:Y:S03]  /*0d20*/  STL.64 [R1], R12 ;  /* 0x0000000c01007387 */ /* 0x0001e60000100a00 */
[----:B------:R-:W-:Y:S01]  /*0d30*/  IMAD.IADD R23, R13, 0x1, R23 ;  /* 0x000000010d177824 */ /* 0x000fe200078e0217 */
[----:B------:R-:W-:Y:S06]  /*0d40*/  @P0 BRA `(.L_x_11) ;  /* 0x0000000000200947 */ /* 0x000fec0003800000 */
[----:B------:R-:W-:Y:S01]  /*0d50*/  UISETP.GE.U32.AND UP0, UPT, UR40, 0x3, UPT ;  /* 0x000000032800788c */ /* 0x000fe2000bf06070 */
[----:B------:R-:W-:Y:S01]  /*0d60*/  IADD3 R18, P0, R18, R12, RZ ;  /* 0x0000000c12127210 */ /* 0x000fe20007f1e0ff */
[----:B------:R-:W-:Y:S01]  /*0d70*/  UIMAD.WIDE.U32 UR4, UR40, -0x55555555, URZ ;  /* 0xaaaaaaab280478a5 */ /* 0x000fe2000f8e003f */
[----:B------:R-:W-:-:S03]  /*0d80*/  UMOV UR39, URZ ;  /* 0x0000003f00277c82 */ /* 0x000fc60008000000 */
[----:B------:R-:W-:Y:S01]  /*0d90*/  USHF.R.U32.HI UR4, URZ, 0x1, UR5 ;  /* 0x000000013f047899 */ /* 0x000fe20008011605 */
[----:B------:R-:W-:-:S03]  /*0da0*/  IMAD.X R17, R23, 0x1, R17, P0 ;  /* 0x0000000117117824 */ /* 0x000fc600000e0611 */
[----:B------:R-:W-:Y:S02]  /*0db0*/  UIMAD UR38, UR4, -0x3, UR40 ;  /* 0xfffffffd042678a4 */ /* 0x000fe4000f8e0228 */
[----:B------:R-:W-:-:S12]  /*0dc0*/  @UP0 ULOP3.LUT UR39, UR4, 0x1, URZ, 0xc0, !UPT ;  /* 0x0000000104270892 */ /* 0x000fd8000f8ec03f */
.L_x_11:
[----:B------:R-:W-:Y:S01]  /*0dd0*/  ISETP.GE.U32.AND P0, PT, R18, UR8, PT ;  /* 0x0000000812007c0c */ /* 0x000fe2000bf06070 */
[----:B------:R-:W-:Y:S01]  /*0de0*/  IMAD.MOV.U32 R19, RZ, RZ, -0x1 ;  /* 0xffffffffff137424 */ /* 0x000fe200078e00ff */
[----:B------:R-:W-:Y:S01]  /*0df0*/  PRMT R8, RZ, 0x7610, R8 ;  /* 0x00007610ff087816 */ /* 0x000fe20000000008 */
[----:B------:R-:W-:Y:S01]  /*0e00*/  IMAD.MOV.U32 R22, RZ, RZ, -0x1 ;  /* 0xffffffffff167424 */ /* 0x000fe200078e00ff */
[----:B------:R-:W-:Y:S01]  /*0e10*/  ISETP.GE.U32.AND.EX P0, PT, R17, UR9, PT, P0 ;  /* 0x0000000911007c0c */ /* 0x000fe2000bf06100 */
[----:B------:R-:W-:-:S12]  /*0e20*/  IMAD.MOV.U32 R2, RZ, RZ, -0x1 ;  /* 0xffffffffff027424 */ /* 0x000fd800078e00ff */
[----:B------:R-:W-:Y:S05]  /*0e30*/  @P0 BRA `(.L_x_12) ;  /* 0x00000004002c0947 */ /* 0x000fea0003800000 */
[----:B------:R-:W1:Y:S01]  /*0e40*/  LDC.64 R26, c[0x0][0x628] ;  /* 0x00018a00ff1a7b82 */ /* 0x000e620000000a00 */
[----:B------:R-:W-:Y:S02]  /*0e50*/  IMAD.MOV.U32 R8, RZ, RZ, R18 ;  /* 0x000000ffff087224 */ /* 0x000fe400078e0012 */
[----:B------:R-:W-:-:S05]  /*0e60*/  IMAD.MOV.U32 R9, RZ, RZ, R17 ;  /* 0x000000ffff097224 */ /* 0x000fca00078e0011 */
[----:B------:R-:W4:Y:S08]  /*0e70*/  LDC R2, c[0x0][0x630] ;  /* 0x00018c00ff027b82 */ /* 0x000f300000000800 */
[----:B------:R-:W0:Y:S01]  /*0e80*/  LDC.64 R28, c[0x0][0x620] ;  /* 0x00018800ff1c7b82 */ /* 0x000e220000000a00 */
[----:B-1----:R-:W-:-:S04]  /*0e90*/  ISETP.NE.U32.AND P0, PT, R26, RZ, PT ;  /* 0x000000ff1a00720c */ /* 0x002fc80003f05070 */
[----:B------:R-:W-:-:S13]  /*0ea0*/  ISETP.NE.AND.EX P0, PT, R27, RZ, PT, P0 ;  /* 0x000000ff1b00720c */ /* 0x000fda0003f05300 */
[----:B0---4-:R-:W-:Y:S05]  /*0eb0*/  @!P0 BRA `(.L_x_13) ;  /* 0x0000000000288947 */ /* 0x011fea0003800000 */
[----:B------:R-:W0:Y:S02]  /*0ec0*/  LDC R13, c[0x0][0x634] ;  /* 0x00018d00ff0d7b82 */ /* 0x000e240000000800 */
[----:B0-----:R-:W-:-:S05]  /*0ed0*/  IADD3 R13, P0, R18, R13, RZ ;  /* 0x0000000d120d7210 */ /* 0x001fca0007f1e0ff */
[----:B------:R-:W-:-:S04]  /*0ee0*/  IMAD.X R15, RZ, RZ, R17, P0 ;  /* 0x000000ffff0f7224 */ /* 0x000fc800000e0611 */
[----:B------:R-:W-:-:S04]  /*0ef0*/  IMAD.WIDE.U32 R8, R15, R26, RZ ;  /* 0x0000001a0f087225 */ /* 0x000fc800078e00ff */
[----:B------:R-:W-:-:S04]  /*0f00*/  IMAD.WIDE.U32 R10, P0, R13, R27, R8 ;  /* 0x0000001b0d0a7225 */ /* 0x000fc80007800008 */
[----:B------:R-:W-:-:S04]  /*0f10*/  IMAD.WIDE.U32 R8, R13, R26, RZ ;  /* 0x0000001a0d087225 */ /* 0x000fc800078e00ff */
[----:B------:R-:W-:Y:S01]  /*0f20*/  IMAD.X R13, RZ, RZ, RZ, P0 ;  /* 0x000000ffff0d7224 */ /* 0x000fe200000e06ff */
[----:B------:R-:W-:Y:S01]  /*0f30*/  IADD3 RZ, P0, R9, R10, RZ ;  /* 0x0000000a09ff7210 */ /* 0x000fe20007f1e0ff */
[----:B------:R-:W-:-:S04]  /*0f40*/  IMAD.MOV.U32 R12, RZ, RZ, R11 ;  /* 0x000000ffff0c7224 */ /* 0x000fc800078e000b */
[----:B------:R-:W-:-:S08]  /*0f50*/  IMAD.WIDE.U32.X R8, R15, R27, R12, P0 ;  /* 0x0000001b0f087225 */ /* 0x000fd000000e040c */
.L_x_13:
[----:B------:R-:W0:Y:S01]  /*0f60*/  LDC.64 R32, c[0x0][0x640] ;  /* 0x00019000ff207b82 */ /* 0x000e220000000a00 */
[-C--:B------:R-:W-:Y:S01]  /*0f70*/  SHF.R.U64 R30, R8, R2.reuse, R9 ;  /* 0x00000002081e7219 */ /* 0x080fe20000001209 */
[----:B------:R-:W-:Y:S01]  /*0f80*/  IMAD.MOV.U32 R19, RZ, RZ, R17 ;  /* 0x000000ffff137224 */ /* 0x000fe200078e0011 */
[----:B------:R-:W-:Y:S02]  /*0f90*/  SHF.R.U32.HI R2, RZ, R2, R9 ;  /* 0x00000002ff027219 */ /* 0x000fe40000011609 */
[----:B------:R-:W-:-:S03]  /*0fa0*/  IADD3 R11, P0, RZ, -R30, RZ ;  /* 0x8000001eff0b7210 */ /* 0x000fc60007f1e0ff */
[----:B------:R-:W1:Y:S02]  /*0fb0*/  LDC R10, c[0x0][0x618] ;  /* 0x00018600ff0a7b82 */ /* 0x000e640000000800 */
[----:B------:R-:W-:-:S04]  /*0fc0*/  IMAD.X R9, RZ, RZ, ~R2, P0 ;  /* 0x000000ffff097224 */ /* 0x000fc800000e0e02 */
[-C--:B------:R-:W-:Y:S02]  /*0fd0*/  IMAD R2, R9, R28.reuse, RZ ;  /* 0x0000001c09027224 */ /* 0x080fe400078e02ff */
[----:B------:R-:W4:Y:S01]  /*0fe0*/  LDC R13, c[0x0][0x608] ;  /* 0x00018200ff0d7b82 */ /* 0x000f220000000800 */
[----:B------:R-:W-:-:S04]  /*0ff0*/  IMAD.WIDE.U32 R8, R11, R28, R18 ;  /* 0x0000001c0b087225 */ /* 0x000fc800078e0012 */
[----:B------:R-:W-:Y:S02]  /*1000*/  IMAD R11, R11, R29, R2 ;  /* 0x0000001d0b0b7224 */ /* 0x000fe400078e0202 */
[----:B------:R-:W-:Y:S01]  /*1010*/  IMAD.MOV.U32 R2, RZ, RZ, -0x1 ;  /* 0xffffffffff027424 */ /* 0x000fe200078e00ff */
[----:B------:R-:W2:Y:S01]  /*1020*/  LDC R31, c[0x0][0x658] ;  /* 0x00019600ff1f7b82 */ /* 0x000ea20000000800 */
[----:B------:R-:W-:Y:S01]  /*1030*/  IMAD.IADD R9, R9, 0x1, R11 ;  /* 0x0000000109097824 */ /* 0x000fe200078e020b */
[----:B0-----:R-:W-:Y:S01]  /*1040*/  ISETP.NE.U32.AND P0, PT, R32, RZ, PT ;  /* 0x000000ff2000720c */ /* 0x001fe20003f05070 */
[----:B------:R-:W-:-:S03]  /*1050*/  IMAD.MOV.U32 R28, RZ, RZ, 0x1 ;  /* 0x00000001ff1c7424 */ /* 0x000fc600078e00ff */
[----:B------:R-:W-:Y:S02]  /*1060*/  ISETP.NE.AND.EX P0, PT, R33, RZ, PT, P0 ;  /* 0x000000ff2100720c */ /* 0x000fe40003f05300 */
[----:B------:R-:W0:Y:S01]  /*1070*/  LDC R27, c[0x0][0x600] ;  /* 0x00018000ff1b7b82 */ /* 0x000e220000000800 */
[-CC-:B-1----:R-:W-:Y:S02]  /*1080*/  SHF.R.U64 R25, R8, R10.reuse, R9.reuse ;  /* 0x0000000a08197219 */ /* 0x182fe40000001209 */
[----:B------:R-:W-:-:S05]  /*1090*/  SHF.R.U32.HI R8, RZ, R10, R9 ;  /* 0x0000000aff087219 */ /* 0x000fca0000011609 */
[----:B------:R-:W1:Y:S01]  /*10a0*/  LDC R22, c[0x0][0x648] ;  /* 0x00019200ff167b82 */ /* 0x000e620000000800 */
[-CC-:B----4-:R-:W-:Y:S02]  /*10b0*/  SHF.R.U64 R34, R25, R13.reuse, R8.reuse ;  /* 0x0000000d19227219 */ /* 0x190fe40000001208 */
[----:B------:R-:W-:-:S05]  /*10c0*/  SHF.R.U32.HI R8, RZ, R13, R8 ;  /* 0x0000000dff087219 */ /* 0x000fca0000011608 */
[----:B------:R-:W4:Y:S01]  /*10d0*/  LDC R26, c[0x0][0x638] ;  /* 0x00018e00ff1a7b82 */ /* 0x000f220000000800 */
[-CC-:B--2---:R-:W-:Y:S02]  /*10e0*/  SHF.R.U64 R36, R34, R31.reuse, R8.reuse ;  /* 0x0000001f22247219 */ /* 0x184fe40000001208 */
[-C--:B------:R-:W-:Y:S02]  /*10f0*/  SHF.L.U32 R2, R2, R31.reuse, RZ ;  /* 0x0000001f02027219 */ /* 0x080fe400000006ff */
[----:B------:R-:W-:Y:S01]  /*1100*/  SHF.R.U32.HI R9, RZ, R31, R8 ;  /* 0x0000001fff097219 */ /* 0x000fe20000011608 */
[----:B------:R-:W-:Y:S01]  /*1110*/  IMAD.MOV.U32 R8, RZ, RZ, R36 ;  /* 0x000000ffff087224 */ /* 0x000fe200078e0024 */
[----:B------:R-:W-:Y:S01]  /*1120*/  LOP3.LUT R15, RZ, R2, RZ, 0x33, !PT ;  /* 0x00000002ff0f7212 */ /* 0x000fe200078e33ff */
[----:B------:R-:W2:Y:S01]  /*1130*/  LDC R29, c[0x0][0x610] ;  /* 0x00018400ff1d7b82 */ /* 0x000ea20000000800 */
[----:B------:R-:W-:Y:S05]  /*1140*/  @!P0 BRA `(.L_x_14) ;  /* 0x0000000000288947 */ /* 0x000fea0003800000 */
[----:B------:R-:W3:Y:S02]  /*1150*/  LDC R13, c[0x0][0x64c] ;  /* 0x00019300ff0d7b82 */ /* 0x000ee40000000800 */
[----:B---3--:R-:W-:-:S05]  /*1160*/  IADD3 R13, P0, R36, R13, RZ ;  /* 0x0000000d240d7210 */ /* 0x008fca0007f1e0ff */
        /* <DEDUP_REMOVED lines=8> */
.L_x_14:
[----:B-1----:R-:W-:Y:S01]  /*11f0*/  SHF.R.U64 R7, R8, R22, R9 ;  /* 0x0000001608077219 */ /* 0x002fe20000001209 */
[----:B0-----:R-:W-:Y:S01]  /*1200*/  VIADD R8, R27, 0xffffffff ;  /* 0xffffffff1b087836 */ /* 0x001fe20000000000 */
[----:B------:R-:W-:Y:S01]  /*1210*/  SHF.L.U32 R2, R28, R31, RZ ;  /* 0x0000001f1c027219 */ /* 0x000fe200000006ff */
[----:B------:R-:W-:Y:S01]  /*1220*/  @P1 IMAD R20, R21, R24, R6 ;  /* 0x0000001815141224 */ /* 0x000fe200078e0206 */
[----:B------:R-:W-:Y:S01]  /*1230*/  LOP3.LUT R15, R34, R15, RZ, 0xc0, !PT ;  /* 0x0000000f220f7212 */ /* 0x000fe200078ec0ff */
[----:B------:R-:W-:Y:S01]  /*1240*/  IMAD.MOV R9, RZ, RZ, -R7 ;  /* 0x000000ffff097224 */ /* 0x000fe200078e0a07 */
[----:B------:R-:W-:Y:S01]  /*1250*/  LOP3.LUT R8, R25, R8, RZ, 0xc0, !PT ;  /* 0x0000000819087212 */ /* 0x000fe200078ec0ff */
[----:B------:R-:W-:Y:S02]  /*1260*/  IMAD.MOV.U32 R6, RZ, RZ, 0x1 ;  /* 0x00000001ff067424 */ /* 0x000fe400078e00ff */
[----:B------:R-:W-:Y:S02]  /*1270*/  IMAD R15, R2, R7, R15 ;  /* 0x00000007020f7224 */ /* 0x000fe400078e020f */
[----:B----4-:R-:W-:-:S02]  /*1280*/  IMAD R2, R9, R26, R36 ;  /* 0x0000001a09027224 */ /* 0x010fc400078e0224 */
[----:B--2---:R-:W-:Y:S02]  /*1290*/  IMAD R19, R15, R29, R20 ;  /* 0x0000001d0f137224 */ /* 0x004fe400078e0214 */
[--C-:B------:R-:W-:Y:S01]  /*12a0*/  IMAD R2, R2, R27, R8.reuse ;  /* 0x0000001b02027224 */ /* 0x100fe200078e0208 */
[----:B------:R-:W-:-:S04]  /*12b0*/  PRMT R8, R6, 0x7610, R8 ;  /* 0x0000761006087816 */ /* 0x000fc80000000008 */
[----:B------:R-:W-:Y:S02]  /*12c0*/  SEL R22, R2, R19, !P1 ;  /* 0x0000001302167207 */ /* 0x000fe40004800000 */
[----:B------:R-:W-:Y:S01]  /*12d0*/  SEL R19, R19, R2, !P1 ;  /* 0x0000000213137207 */ /* 0x000fe20004800000 */
[----:B------:R-:W-:-:S07]  /*12e0*/  IMAD.MOV.U32 R2, RZ, RZ, R30 ;  /* 0x000000ffff027224 */ /* 0x000fce00078e001e */
.L_x_12:
[----:B------:R-:W-:Y:S05]  /*12f0*/  @!P3 BRA `(.L_x_15) ;  /* 0x00000000000cb947 */ /* 0x000fea0003800000 */
[----:B------:R-:W-:Y:S01]  /*1300*/  UCGABAR_WAIT ;  /* 0x0000000000007dc7 */ /* 0x000fe20008000000 */
[----:B------:R-:W-:Y:S01]  /*1310*/  CCTL.IVALL ;  /* 0x00000000ff00798f */ /* 0x000fe20002000000 */
[----:B------:R-:W-:Y:S05]  /*1320*/  BRA `(.L_x_16) ;  /* 0x0000000000047947 */ /* 0x000fea0003800000 */
.L_x_15:
[----:B------:R-:W-:Y:S06]  /*1330*/  BAR.SYNC.DEFER_BLOCKING 0x0 ;  /* 0x0000000000007b1d */ /* 0x000fec0000010000 */
.L_x_16:
[----:B------:R-:W-:Y:S05]  /*1340*/  @!P2 BRA `(.L_x_17) ;  /* 0x000000340084a947 */ /* 0x000fea0003800000 */
[----:B------:R-:W-:-:S13]  /*1350*/  ISETP.GT.U32.AND P0, PT, R35, 0x1, PT ;  /* 0x000000012300780c */ /* 0x000fda0003f04070 */
[----:B------:R-:W-:Y:S05]  /*1360*/  @P0 EXIT ;  /* 0x000000000000094d */ /* 0x000fea0003800000 */
.L_x_18:
[----:B------:R-:W-:-:S08]  /*1370*/  NOP ;  /* 0x0000000000007918 */ /* 0x000fd00000000000 */
[----:B------:R-:W1:Y:S02]  /*1380*/  USETMAXREG.TRY_ALLOC.CTAPOOL UP0, 0xe8 ;  /* 0x000000e8000079c8 */ /* 0x000e640008000600 */
[----:B-1----:R-:W-:-:S13]  /*1390*/  PLOP3.LUT P0, PT, PT, PT, UP0, 0x80, 0x0 ;  /* 0x000000000000781c */ /* 0x002fda0003f0f008 */
[----:B------:R-:W-:Y:S05]  /*13a0*/  @!P0 BRA `(.L_x_18) ;  /* 0xfffffffc00f08947 */ /* 0x000fea000383ffff */
[----:B------:R-:W-:-:S13]  /*13b0*/  LOP3.LUT P0, RZ, R8, 0xff, RZ, 0xc0, !PT ;  /* 0x000000ff08ff7812 */ /* 0x000fda000780c0ff */
[----:B------:R-:W-:Y:S05]  /*13c0*/  @!P0 EXIT ;  /* 0x000000000000894d */ /* 0x000fea0003800000 */
[----:B------:R-:W1:Y:S01]  /*13d0*/  S2UR UR4, SR_CgaCtaId ;  /* 0x00000000000479c3 */ /* 0x000e620000008800 */
[----:B--2---:R-:W-:Y:S01]  /*13e0*/  VIADD R14, R14, 0xffffffff ;  /* 0xffffffff0e0e7836 */ /* 0x004fe20000000000 */
[CC--:B------:R-:W-:Y:S01]  /*13f0*/  LEA.HI R4, R0.reuse, R3.reuse, RZ, 0x2 ;  /* 0x0000000300047211 */ /* 0x0c0fe200078f10ff */
[----:B------:R-:W-:Y:S01]  /*1400*/  UMOV UR41, 0x400 ;  /* 0x0000040000297882 */ /* 0x000fe20000000000 */
[----:B------:R-:W-:Y:S01]  /*1410*/  LEA.HI R0, R0, R3, RZ, 0x5 ;  /* 0x0000000300007211 */ /* 0x000fe200078f28ff */
[----:B------:R-:W-:Y:S01]  /*1420*/  UISETP.LT.AND UP0, UPT, UR40, 0x1, UPT ;  /* 0x000000012800788c */ /* 0x000fe2000bf01270 */
[----:B------:R-:W-:Y:S01]  /*1430*/  R2UR UR42, R14 ;  /* 0x000000000e2a72ca */ /* 0x000fe200000e0000 */
[----:B------:R-:W-:Y:S01]  /*1440*/  ULDC UR6, c[0x0][0x284] ;  /* 0x0000a10000067ab9 */ /* 0x000fe20000000800 */
[--C-:B------:R-:W-:Y:S01]  /*1450*/  SHF.R.S32.HI R60, RZ, 0x2, R4.reuse ;  /* 0x00000002ff3c7819 */ /* 0x100fe20000011404 */
[----:B------:R-:W-:Y:S01]  /*1460*/  USEL UR43, UR40, 0x1, UP0 ;  /* 0x00000001282b7887 */ /* 0x000fe20008000000 */
[----:B------:R-:W-:Y:S01]  /*1470*/  SHF.R.S32.HI R5, RZ, 0x1f, R4 ;  /* 0x0000001fff057819 */ /* 0x000fe20000011404 */
[----:B------:R-:W-:Y:S01]  /*1480*/  USHF.L.U32 UR46, UR40, 0x1, URZ ;  /* 0x00000001282e7899 */ /* 0x000fe2000800063f */
[----:B------:R-:W-:Y:S01]  /*1490*/  LOP3.LUT R4, R4, 0xfffffffc, RZ, 0xc0, !PT ;  /* 0xfffffffc04047812 */ /* 0x000fe200078ec0ff */
[----:B------:R-:W-:Y:S01]  /*14a0*/  UIADD3 UR43, -UR43, UR40, URZ ;  /* 0x000000282b2b7290 */ /* 0x000fe2000fffe13f */
[----:B------:R-:W-:-:S02]  /*14b0*/  LEA.HI R5, R5, R60, RZ, 0x3 ;  /* 0x0000003c05057211 */ /* 0x000fc400078f18ff */
[----:B------:R-:W-:Y:S01]  /*14c0*/  ISETP.NE.AND P0, PT, R14, RZ, PT ;  /* 0x000000ff0e00720c */ /* 0x000fe20003f05270 */
[----:B---3--:R-:W-:Y:S01]  /*14d0*/  IMAD.IADD R59, R3, 0x1, -R4 ;  /* 0x00000001033b7824 */ /* 0x008fe200078e0a04 */
[----:B------:R-:W-:Y:S01]  /*14e0*/  LOP3.LUT R5, R5, 0xfffffff8, RZ, 0xc0, !PT ;  /* 0xfffffff805057812 */ /* 0x000fe200078ec0ff */
[----:B------:R-:W-:Y:S01]  /*14f0*/  USHF.L.U32 UR42, UR42, 0x3, URZ ;  /* 0x000000032a2a7899 */ /* 0x000fe2000800063f */
[----:B------:R-:W-:Y:S02]  /*1500*/  LOP3.LUT R72, R16, 0x1, RZ, 0xfc, !PT ;  /* 0x0000000110487812 */ /* 0x000fe400078efcff */
[----:B------:R-:W-:Y:S01]  /*1510*/  SEL R73, RZ, 0x1, P0 ;  /* 0x00000001ff497807 */ /* 0x000fe20000000000 */
[----:B------:R-:W-:Y:S01]  /*1520*/  IMAD.IADD R60, R60, 0x1, -R5 ;  /* 0x000000013c3c7824 */ /* 0x000fe200078e0a05 */
[----:B-1----:R-:W-:Y:S01]  /*1530*/  ULEA UR41, UR4, UR41, 0x18 ;  /* 0x0000002904297291 */ /* 0x002fe2000f8ec03f */
[----:B------:R-:W-:Y:S01]  /*1540*/  SHF.R.S32.HI R5, RZ, 0x5, R0 ;  /* 0x00000005ff057819 */ /* 0x000fe20000011400 */
[----:B------:R-:W-:-:S02]  /*1550*/  IMAD.U32 R63, RZ, RZ, UR42 ;  /* 0x0000002aff3f7e24 */ /* 0x000fc4000f8e00ff */
[----:B------:R-:W-:Y:S01]  /*1560*/  UIADD3 UR47, UR41, 0x40, URZ ;  /* 0x00000040292f7890 */ /* 0x000fe2000fffe03f */
[--C-:B------:R-:W-:Y:S01]  /*1570*/  SHF.R.S32.HI R61, RZ, 0x1f, R60.reuse ;  /* 0x0000001fff3d7819 */ /* 0x100fe2000001143c */
[----:B------:R-:W-:Y:S01]  /*1580*/  UIADD3 UR4, UR41, 0x3100, URZ ;  /* 0x0000310029047890 */ /* 0x000fe2000fffe03f */
[--C-:B------:R-:W-:Y:S01]  /*1590*/  IMAD R66, R5, -0x10, -R60.reuse ;  /* 0xfffffff005427824 */ /* 0x100fe200078e0a3c */
[----:B------:R-:W-:Y:S01]  /*15a0*/  UIADD3 UR5, UR41, 0x100, URZ ;  /* 0x0000010029057890 */ /* 0x000fe2000fffe03f */
[----:B------:R-:W-:Y:S01]  /*15b0*/  LOP3.LUT R65, R63, 0x8, RZ, 0xc0, !PT ;  /* 0x000000083f417812 */ /* 0x000fe200078ec0ff */
[----:B------:R-:W-:Y:S01]  /*15c0*/  USHF.R.U32.HI UR4, URZ, 0x4, UR4 ;  /* 0x000000043f047899 */ /* 0x000fe20008011604 */
[----:B------:R-:W-:Y:S01]  /*15d0*/  IMAD.U32 R62, RZ, RZ, UR47 ;  /* 0x0000002fff3e7e24 */ /* 0x000fe2000f8e00ff */
[----:B------:R-:W-:Y:S01]  /*15e0*/  USHF.R.U32.HI UR5, URZ, 0x4, UR5 ;  /* 0x000000043f057899 */ /* 0x000fe20008011605 */
[----:B------:R-:W-:Y:S01]  /*15f0*/  IMAD.WIDE R60, R5, 0x10, R60 ;  /* 0x00000010053c7825 */ /* 0x000fe200078e023c */
[----:B------:R-:W-:Y:S01]  /*1600*/  ULOP3.LUT UR4, UR4, 0x3fff, URZ, 0xc0, !UPT ;  /* 0x00003fff04047892 */ /* 0x000fe2000f8ec03f */
[----:B------:R-:W-:Y:S01]  /*1610*/  LOP3.LUT R63, R63, 0x8, RZ, 0xc, !PT ;  /* 0x000000083f3f7812 */ /* 0x000fe200078e0cff */
[----:B------:R-:W-:Y:S01]  /*1620*/  ULOP3.LUT UR5, UR5, 0x3fff, URZ, 0xc0, !UPT ;  /* 0x00003fff05057892 */ /* 0x000fe2000f8ec03f */
[----:B------:R-:W-:Y:S01]  /*1630*/  VIADD R64, R62, UR42 ;  /* 0x0000002a3e407c36 */ /* 0x000fe20008000000 */
[----:B------:R-:W-:Y:S01]  /*1640*/  LOP3.LUT R65, R65, 0x18, RZ, 0x3c, !PT ;  /* 0x0000001841417812 */ /* 0x000fe200078e3cff */
[----:B------:R-:W-:Y:S01]  /*1650*/  VIADD R66, R66, UR6 ;  /* 0x0000000642427c36 */ /* 0x000fe20008000000 */
[----:B------:R-:W-:-:S02]  /*1660*/  ULOP3.LUT UR44, UR4, 0x10000, URZ, 0xfc, !UPT ;  /* 0x00010000042c7892 */ /* 0x000fc4000f8efc3f */
[----:B------:R-:W-:-:S12]  /*1670*/  ULOP3.LUT UR45, UR5, 0x10000, URZ, 0xfc, !UPT ;  /* 0x00010000052d7892 */ /* 0x000fd8000f8efc3f */
.L_x_102:
[----:B------:R-:W-:Y:S01]  /*1680*/  SHF.L.U32 R3, R73, 0x1f, RZ ;  /* 0x0000001f49037819 */ /* 0x000fe200000006ff */
[----:B------:R-:W-:Y:S02]  /*1690*/  ULDC UR4, c[0x0][0x28c] ;  /* 0x0000a30000047ab9 */ /* 0x000fe40000000800 */
[----:B------:R-:W-:Y:S01]  /*16a0*/  ISETP.LT.AND P1, PT, RZ, UR4, PT ;  /* 0x00000004ff007c0c */ /* 0x000fe2000bf21270 */
[----:B-1----:R-:W1:Y:S02]  /*16b0*/  SYNCS.PHASECHK.TRANS64.TRYWAIT P0, [R62+UR42], R3 ;  /* 0x000000033e0075a7 */ /* 0x002e64000800016a */
[----:B-1-34-:R-:W-:Y:S10]  /*16c0*/  @!P0 BRA `(.L_x_19) ;  /* 0x0000004000948947 */ /* 0x01aff40003800000 */
.L_x_123:
[----:B------:R-:W-:Y:S05]  /*16d0*/  @P1 BRA `(.L_x_20) ;  /* 0x0000000000401947 */ /* 0x000fea0003800000 */
[----:B------:R-:W-:Y:S01]  /*16e0*/  MOV R0, 0x0 ;  /* 0x0000000000007802 */ /* 0x000fe20000000f00 */
[----:B------:R-:W-:Y:S01]  /*16f0*/  ULDC.64 UR4, c[0x4][0x68] ;  /* 0x01001a0000047ab9 */ /* 0x000fe20000000a00 */
[----:B------:R-:W-:Y:S01]  /*1700*/  ULDC.64 UR6, c[0x4][0x8] ;  /* 0x0100020000067ab9 */ /* 0x000fe20000000a00 */
[----:B------:R-:W-:Y:S01]  /*1710*/  IMAD.U32 R4, RZ, RZ, UR4 ;  /* 0x00000004ff047e24 */ /* 0x000fe2000f8e00ff */
[----:B------:R2:W3:Y:S01]  /*1720*/  LDC.64 R14, c[0x4][R0] ;  /* 0x01000000000e7b82 */ /* 0x0004e20000000a00 */
[----:B------:R-:W-:Y:S01]  /*1730*/  IMAD.U32 R5, RZ, RZ, UR5 ;  /* 0x00000005ff057e24 */ /* 0x000fe2000f8e00ff */
[----:B------:R-:W-:Y:S01]  /*1740*/  ULDC.64 UR4, c[0x4][0x70] ;  /* 0x01001c0000047ab9 */ /* 0x000fe20000000a00 */
[----:B------:R-:W-:Y:S02]  /*1750*/  IMAD.U32 R10, RZ, RZ, UR6 ;  /* 0x00000006ff0a7e24 */ /* 0x000fe4000f8e00ff */
[----:B------:R-:W-:Y:S02]  /*1760*/  IMAD.U32 R6, RZ, RZ, UR4 ;  /* 0x00000004ff067e24 */ /* 0x000fe4000f8e00ff */
[----:B------:R-:W-:-:S02]  /*1770*/  IMAD.U32 R7, RZ, RZ, UR5 ;  /* 0x00000005ff077e24 */ /* 0x000fc4000f8e00ff */
[----:B------:R-:W-:Y:S02]  /*1780*/  IMAD.U32 R11, RZ, RZ, UR7 ;  /* 0x00000007ff0b7e24 */ /* 0x000fe4000f8e00ff */
[----:B------:R-:W-:Y:S02]  /*1790*/  IMAD.MOV.U32 R8, RZ, RZ, 0x1e1 ;  /* 0x000001e1ff087424 */ /* 0x000fe400078e00ff */
[----:B0-----:R-:W-:Y:S02]  /*17a0*/  IMAD.MOV.U32 R12, RZ, RZ, 0x1 ;  /* 0x00000001ff0c7424 */ /* 0x001fe400078e00ff */
[----:B--2---:R-:W-:-:S07]  /*17b0*/  IMAD.MOV.U32 R13, RZ, RZ, RZ ;  /* 0x000000ffff0d7224 */ /* 0x004fce00078e00ff */
[----:B------:R-:W-:-:S07]  /*17c0*/  LEPC R20, `(.L_x_20) ;  /* 0x000000001014794e */ /* 0x000fce0000000000 */
[----:B-1-3-5:R-:W-:Y:S05]  /*17d0*/  CALL.ABS.NOINC R14 ;  /* 0x000000000e007343 */ /* 0x02afea0003c00000 */
.L_x_20:
[----:B------:R-:W-:-:S13]  /*17e0*/  ISETP.NE.AND P0, PT, R72, 0x3, PT ;  /* 0x000000034800780c */ /* 0x000fda0003f05270 */
[----:B------:R-:W-:Y:S05]  /*17f0*/  @!P0 BRA `(.L_x_21) ;  /* 0x0000000000048947 */ /* 0x000fea0003800000 */
[----:B------:R-:W-:Y:S01]  /*1800*/  BPT.TRAP 0x1 ;  /* 0x000000040000795c */ /* 0x000fe20000300000 */
.L_x_21:
[----:B-1----:R-:W-:Y:S02]  /*1810*/  IMAD.U32 R3, RZ, RZ, UR38 ;  /* 0x00000026ff037e24 */ /* 0x002fe4000f8e00ff */
[----:B------:R-:W-:-:S03]  /*1820*/  IMAD.U32 R0, RZ, RZ, UR39 ;  /* 0x00000027ff007e24 */ /* 0x000fc6000f8e00ff */
[----:B------:R-:W-:Y:S02]  /*1830*/  LEA R3, R3, UR41, 0x3 ;  /* 0x0000002903037c11 */ /* 0x000fe4000f8e18ff */
[----:B------:R-:W-:-:S04]  /*1840*/  SHF.L.U32 R0, R0, 0x1f, RZ ;  /* 0x0000001f00007819 */ /* 0x000fc800000006ff */
[----:B------:R1:W2:Y:S01]  /*1850*/  SYNCS.PHASECHK.TRANS64.TRYWAIT P1, [R3+URZ], R0 ;  /* 0x00000000030075a7 */ /* 0x0002a2000802017f */
[----:B------:R-:W-:Y:S05]  /*1860*/  @!P0 BRA `(.L_x_22) ;  /* 0x0000000000048947 */ /* 0x000fea0003800000 */
[----:B------:R-:W-:Y:S01]  /*1870*/  BPT.TRAP 0x1 ;  /* 0x000000040000795c */ /* 0x000fe20000300000 */
.L_x_22:
[----:B--2---:R-:W-:Y:S05]  /*1880*/  @P1 BRA `(.L_x_23) ;  /* 0x0000000000081947 */ /* 0x004fea0003800000 */
[----:B------:R-:W2:Y:S02]  /*1890*/  SYNCS.PHASECHK.TRANS64.TRYWAIT P1, [R3+URZ], R0 ;  /* 0x00000000030075a7 */ /* 0x000ea4000802017f */
[----:B--2---:R-:W-:Y:S05]  /*18a0*/  @!P1 BRA `(.L_x_24) ;  /* 0x0000004000309947 */ /* 0x004fea0003800000 */
.L_x_23:
[----:B------:R-:W-:Y:S05]  /*18b0*/  WARPSYNC.ALL ;  /* 0x0000000000007948 */ /* 0x000fea0003800000 */
[----:B------:R-:W-:Y:S01]  /*18c0*/  ULEA UR4, UR38, UR45, 0x8 ;  /* 0x0000002d26047291 */ /* 0x000fe2000f8e403f */
[----:B------:R-:W-:Y:S01]  /*18d0*/  WARPGROUP.ARRIVE ;  /* 0x00000000000079c5 */ /* 0x000fe20000000000 */
[----:B------:R-:W-:Y:S01]  /*18e0*/  ULEA UR6, UR38, UR44, 0x8 ;  /* 0x0000002c26067291 */ /* 0x000fe2000f8e403f */
[----:B-12---:R-:W-:Y:S01]  /*18f0*/  IMAD.U32 R0, RZ, RZ, UR43 ;  /* 0x0000002bff007e24 */ /* 0x006fe2000f8e00ff */
[----:B------:R-:W-:Y:S01]  /*1900*/  UMOV UR5, 0x80000020 ;  /* 0x8000002000057882 */ /* 0x000fe20000000000 */
[----:B------:R-:W-:-:S03]  /*1910*/  UMOV UR7, 0x80000020 ;  /* 0x8000002000077882 */ /* 0x000fc60000000000 */
[----:B------:R-:W-:-:S03]  /*1920*/  ISETP.GE.AND P1, PT, R0, 0x1, PT ;  /* 0x000000010000780c */ /* 0x000fc60003f26270 */
[----:B------:R-:W-:Y:S01]  /*1930*/  HGMMA.64x64x16.F32 R24, gdesc[UR4], RZ, !UPT, gsb0 ;  /* 0x00e00000041879f0 */ /* 0x000fe2000c0008ff */
[----:B------:R-:W-:Y:S02]  /*1940*/  UIADD3 UR4, UR4, 0x2, URZ ;  /* 0x0000000204047890 */ /* 0x000fe4000fffe03f */
[----:B------:R-:W-:Y:S01]  /*1950*/  UIADD3 UR6, UR6, 0x2, URZ ;  /* 0x0000000206067890 */ /* 0x000fe2000fffe03f */
[----:B------:R-:W-:Y:S01]  /*1960*/  UMOV UR5, 0x80000020 ;  /* 0x8000002000057882 */ /* 0x000fe20000000000 */
[----:B------:R-:W-:Y:S01]  /*1970*/  UMOV UR7, 0x80000020 ;  /* 0x8000002000077882 */ /* 0x000fe20000000000 */
[----:B------:R-:W-:Y:S02]  /*1980*/  WARPGROUP.DEPBAR.LE gsb0, 0x0 ;  /* 0x00008000000079c5 */ /* 0x000fe40000010000 */
[----:B------:R-:W-:-:S06]  /*1990*/  WARPGROUP.ARRIVE ;  /* 0x00000000000079c5 */ /* 0x000fcc0000000000 */
[----:B------:R-:W-:Y:S03]  /*19a0*/  HGMMA.64x64x16.F32 R24, gdesc[UR4], R24, gsb0 ;  /* 0x00e00000041879f0 */ /* 0x000fe60008000818 */
[----:B------:R-:W-:Y:S02]  /*19b0*/  WARPGROUP.DEPBAR.LE gsb0, 0x0 ;  /* 0x00008000000079c5 */ /* 0x000fe40000010000 */
[----:B------:R-:W-:Y:S05]  /*19c0*/  @!P1 BRA `(.L_x_25) ;  /* 0x0000000000d49947 */ /* 0x000fea0003800000 */
[----:B------:R-:W-:Y:S01]  /*19d0*/  UIADD3 UR4, UR38, 0x1, URZ ;  /* 0x0000000126047890 */ /* 0x000fe2000fffe03f */
[----:B------:R-:W-:Y:S02]  /*19e0*/  IMAD.U32 R0, RZ, RZ, UR43 ;  /* 0x0000002bff007e24 */ /* 0x000fe4000f8e00ff */
[----:B------:R-:W-:Y:S01]  /*19f0*/  IMAD.U32 R3, RZ, RZ, UR38 ;  /* 0x00000026ff037e24 */ /* 0x000fe2000f8e00ff */
[----:B------:R-:W-:-:S04]  /*1a00*/  UISETP.NE.AND UP0, UPT, UR4, 0x3, UPT ;  /* 0x000000030400788c */ /* 0x000fc8000bf05270 */
[----:B------:R-:W-:Y:S02]  /*1a10*/  USEL UR5, URZ, 0x1, UP0 ;  /* 0x000000013f057887 */ /* 0x000fe40008000000 */
[----:B------:R-:W-:Y:S02]  /*1a20*/  USEL UR8, UR4, URZ, UP0 ;  /* 0x0000003f04087287 */ /* 0x000fe40008000000 */
[----:B------:R-:W-:-:S06]  /*1a30*/  ULOP3.LUT UR5, UR39, UR5, URZ, 0x3c, !UPT ;  /* 0x0000000527057292 */ /* 0x000fcc000f8e3c3f */
[----:B------:R-:W-:-:S07]  /*1a40*/  IMAD.U32 R6, RZ, RZ, UR5 ;  /* 0x00000005ff067e24 */ /* 0x000fce000f8e00ff */
.L_x_32:
[----:B------:R-:W-:Y:S05]  /*1a50*/  @!P0 BRA `(.L_x_26) ;  /* 0x0000000000048947 */ /* 0x000fea0003800000 */
[----:B------:R-:W-:Y:S01]  /*1a60*/  BPT.TRAP 0x1 ;  /* 0x000000040000795c */ /* 0x000fe20000300000 */
.L_x_26:
[----:B------:R-:W-:Y:S01]  /*1a70*/  ULEA UR4, UR8, UR41, 0x3 ;  /* 0x0000002908047291 */ /* 0x000fe2000f8e183f */
[----:B------:R-:W-:-:S08]  /*1a80*/  SHF.L.U32 R4, R6, 0x1f, RZ ;  /* 0x0000001f06047819 */ /* 0x000fd000000006ff */
[----:B------:R1:W2:Y:S01]  /*1a90*/  SYNCS.PHASECHK.TRANS64.TRYWAIT P1, [UR4], R4 ;  /* 0x00000004ff0075a7 */ /* 0x0002a20008020144 */
[----:B------:R-:W-:Y:S05]  /*1aa0*/  @!P0 BRA `(.L_x_27) ;  /* 0x0000000000048947 */ /* 0x000fea0003800000 */
[----:B------:R-:W-:Y:S01]  /*1ab0*/  BPT.TRAP 0x1 ;  /* 0x000000040000795c */ /* 0x000fe20000300000 */
.L_x_27:
[----:B--2---:R-:W-:Y:S05]  /*1ac0*/  @P1 BRA `(.L_x_28) ;  /* 0x0000000000081947 */ /* 0x004fea0003800000 */
[----:B------:R-:W2:Y:S02]  /*1ad0*/  SYNCS.PHASECHK.TRANS64.TRYWAIT P1, [UR4], R4 ;  /* 0x00000004ff0075a7 */ /* 0x000ea40008020144 */
[----:B--2---:R-:W-:Y:S05]  /*1ae0*/  @!P1 BRA `(.L_x_29) ;  /* 0x0000003c00b49947 */ /* 0x004fea0003800000 */
.L_x_28:
[----:B------:R-:W-:Y:S01]  /*1af0*/  ULEA UR4, UR8, UR45, 0x8 ;  /* 0x0000002d08047291 */ /* 0x000fe2000f8e403f */
[----:B------:R-:W-:Y:S01]  /*1b00*/  WARPGROUP.ARRIVE ;  /* 0x00000000000079c5 */ /* 0x000fe20000000000 */
[----:B------:R-:W-:Y:S01]  /*1b10*/  ULEA UR6, UR8, UR44, 0x8 ;  /* 0x0000002c08067291 */ /* 0x000fe2000f8e403f */
[----:B------:R-:W-:Y:S01]  /*1b20*/  UMOV UR5, 0x80000020 ;  /* 0x8000002000057882 */ /* 0x000fe20000000000 */
[----:B------:R-:W-:-:S07]  /*1b30*/  UMOV UR7, 0x80000020 ;  /* 0x8000002000077882 */ /* 0x000fce0000000000 */
[----:B------:R-:W-:Y:S01]  /*1b40*/  HGMMA.64x64x16.F32 R24, gdesc[UR4], R24, gsb0 ;  /* 0x00e00000041879f0 */ /* 0x000fe20008000818 */
        /* <DEDUP_REMOVED lines=9> */
[----:B------:R-:W-:Y:S01]  /*1be0*/  BPT.TRAP 0x1 ;  /* 0x000000040000795c */ /* 0x000fe20000300000 */
.L_x_30:
[----:B------:R-:W-:-:S13]  /*1bf0*/  ISETP.NE.AND P1, PT, R67, RZ, PT ;  /* 0x000000ff4300720c */ /* 0x000fda0003f25270 */
[----:B-12---:R-:W-:-:S05]  /*1c00*/  @P1 LEA R4, R3, UR41, 0x3 ;  /* 0x0000002903041c11 */ /* 0x006fca000f8e18ff */
[----:B------:R-:W-:-:S05]  /*1c10*/  @P1 VIADD R5, R4, 0x18 ;  /* 0x0000001804051836 */ /* 0x000fca0000000000 */
[----:B------:R-:W-:-:S04]  /*1c20*/  @P1 PRMT R5, R56, 0x654, R5 ;  /* 0x0000065438051816 */ /* 0x000fc80000000005 */
[----:B------:R1:W-:Y:S01]  /*1c30*/  @P1 SYNCS.ARRIVE.TRANS64.RED.A1T0 RZ, [R5+URZ], RZ ;  /* 0x000000ff05ff19a7 */ /* 0x0003e2000810043f */
[----:B------:R-:W-:-:S13]  /*1c40*/  ISETP.GT.U32.AND P1, PT, R16, 0x1, PT ;  /* 0x000000011000780c */ /* 0x000fda0003f24070 */
[----:B-1----:R-:W-:Y:S05]  /*1c50*/  @P1 BRA `(.L_x_31) ;  /* 0x0000000000041947 */ /* 0x002fea0003800000 */
[----:B------:R-:W-:Y:S01]  /*1c60*/  BPT.TRAP 0x1 ;  /* 0x000000040000795c */ /* 0x000fe20000300000 */
.L_x_31:
[----:B------:R-:W-:Y:S01]  /*1c70*/  UIADD3 UR8, UR8, 0x1, URZ ;  /* 0x0000000108087890 */ /* 0x000fe2000fffe03f */
[C---:B------:R-:W-:Y:S01]  /*1c80*/  ISETP.GT.AND P2, PT, R0.reuse, 0x1, PT ;  /* 0x000000010000780c */ /* 0x040fe20003f44270 */
[----:B------:R-:W-:Y:S02]  /*1c90*/  VIADD R3, R3, 0x1 ;  /* 0x0000000103037836 */ /* 0x000fe40000000000 */
[----:B------:R-:W-:Y:S01]  /*1ca0*/  UISETP.NE.AND UP0, UPT, UR8, 0x3, UPT ;  /* 0x000000030800788c */ /* 0x000fe2000bf05270 */
[----:B------:R-:W-:Y:S02]  /*1cb0*/  VIADD R0, R0, 0xffffffff ;  /* 0xffffffff00007836 */ /* 0x000fe40000000000 */
[C---:B------:R-:W-:Y:S01]  /*1cc0*/  ISETP.NE.AND P1, PT, R3.reuse, 0x3, PT ;  /* 0x000000030300780c */ /* 0x040fe20003f25270 */
[----:B------:R-:W-:Y:S02]  /*1cd0*/  USEL UR4, URZ, 0x1, UP0 ;  /* 0x000000013f047887 */ /* 0x000fe40008000000 */
[----:B------:R-:W-:Y:S01]  /*1ce0*/  USEL UR8, UR8, URZ, UP0 ;  /* 0x0000003f08087287 */ /* 0x000fe20008000000 */
[----:B------:R-:W-:-:S03]  /*1cf0*/  SEL R3, R3, RZ, P1 ;  /* 0x000000ff03037207 */ /* 0x000fc60000800000 */
[----:B------:R-:W-:Y:S01]  /*1d00*/  LOP3.LUT R6, R6, UR4, RZ, 0x3c, !PT ;  /* 0x0000000406067c12 */ /* 0x000fe2000f8e3cff */
[----:B------:R-:W-:Y:S07]  /*1d10*/  @P2 BRA `(.L_x_32) ;  /* 0xfffffffc004c2947 */ /* 0x000fee000383ffff */
.L_x_25:
[----:B------:R-:W1:Y:S01]  /*1d20*/  LDC R0, c[0x0][0x28c] ;  /* 0x0000a300ff007b82 */ /* 0x000e620000000800 */
[----:B------:R2:W-:Y:S01]  /*1d30*/  SYNCS.ARRIVE.TRANS64.A1T0 RZ, [R63+UR47], RZ ;  /* 0x000000ff3fff79a7 */ /* 0x0005e2000810002f */
[----:B-1----:R-:W-:-:S13]  /*1d40*/  ISETP.GE.AND P1, PT, R0, 0x1, PT ;  /* 0x000000010000780c */ /* 0x002fda0003f26270 */
[----:B--2---:R-:W-:Y:S05]  /*1d50*/  @!P1 BRA `(.L_x_33) ;  /* 0x0000000000449947 */ /* 0x004fea0003800000 */
[----:B------:R-:W-:Y:S05]  /*1d60*/  @!P0 BRA `(.L_x_34) ;  /* 0x0000000000048947 */ /* 0x000fea0003800000 */
[----:B------:R-:W-:Y:S01]  /*1d70*/  BPT.TRAP 0x1 ;  /* 0x000000040000795c */ /* 0x000fe20000300000 */
.L_x_34:
[----:B------:R-:W-:-:S13]  /*1d80*/  ISETP.NE.AND P0, PT, R67, RZ, PT ;  /* 0x000000ff4300720c */ /* 0x000fda0003f05270 */
[----:B------:R-:W-:-:S05]  /*1d90*/  VOTEU.ANY UP0, P0 ;  /* 0x00000000003f7886 */ /* 0x000fca0000000100 */
[----:B------:R-:W-:-:S06]  /*1da0*/  @UP0 UIADD3 UR4, UR43, UR38, URZ ;  /* 0x000000262b040290 */ /* 0x000fcc000fffe03f */
[----:B------:R-:W-:Y:S02]  /*1db0*/  IMAD.U32 R4, RZ, RZ, UR4 ;  /* 0x00000004ff047e24 */ /* 0x000fe4000f8e00ff */
[----:B------:R-:W-:Y:S02]  /*1dc0*/  IMAD.U32 R3, RZ, RZ, UR4 ;  /* 0x00000004ff037e24 */ /* 0x000fe4000f8e00ff */
[----:B------:R-:W-:-:S05]  /*1dd0*/  @P0 IMAD.WIDE.U32 R4, R4, -0x55555555, RZ ;  /* 0xaaaaaaab04040825 */ /* 0x000fca00078e00ff */
[----:B------:R-:W-:-:S05]  /*1de0*/  @P0 SHF.R.U32.HI R0, RZ, 0x1, R5 ;  /* 0x00000001ff000819 */ /* 0x000fca0000011605 */
[----:B------:R-:W-:-:S05]  /*1df0*/  @P0 IMAD R0, R0, -0x3, R3 ;  /* 0xfffffffd00000824 */ /* 0x000fca00078e0203 */
[----:B------:R-:W-:-:S05]  /*1e00*/  @P0 LEA R0, R0, UR41, 0x3 ;  /* 0x0000002900000c11 */ /* 0x000fca000f8e18ff */
[----:B------:R-:W-:-:S05]  /*1e10*/  @P0 VIADD R3, R0, 0x18 ;  /* 0x0000001800030836 */ /* 0x000fca0000000000 */
[----:B------:R-:W-:-:S04]  /*1e20*/  @P0 PRMT R3, R56, 0x654, R3 ;  /* 0x0000065438030816 */ /* 0x000fc80000000003 */
[----:B------:R1:W-:Y:S01]  /*1e30*/  @P0 SYNCS.ARRIVE.TRANS64.RED.A1T0 RZ, [R3+URZ], RZ ;  /* 0x000000ff03ff09a7 */ /* 0x0003e2000810043f */
[----:B------:R-:W-:-:S13]  /*1e40*/  ISETP.GT.U32.AND P0, PT, R16, 0x1, PT ;  /* 0x000000011000780c */ /* 0x000fda0003f04070 */
[----:B-1----:R-:W-:Y:S05]  /*1e50*/  @P0 BRA `(.L_x_33) ;  /* 0x0000000000040947 */ /* 0x002fea0003800000 */
[----:B------:R-:W-:Y:S01]  /*1e60*/  BPT.TRAP 0x1 ;  /* 0x000000040000795c */ /* 0x000fe20000300000 */
.L_x_33:
[----:B------:R-:W-:Y:S01]  /*1e70*/  SHF.L.U32 R3, R73, 0x1f, RZ ;  /* 0x0000001f49037819 */ /* 0x000fe200000006ff */
[----:B------:R-:W-:Y:S01]  /*1e80*/  UIADD3 UR38, UR46, UR38, URZ ;  /* 0x000000262e267290 */ /* 0x000fe2000fffe03f */
[----:B------:R-:W1:Y:S01]  /*1e90*/  LDC R0, c[0x0][0x288] ;  /* 0x0000a200ff007b82 */ /* 0x000e620000000800 */
[----:B------:R-:W-:Y:S01]  /*1ea0*/  UISETP.GE.U32.AND UP1, UPT, UR46, 0x3, UPT ;  /* 0x000000032e00788c */ /* 0x000fe2000bf26070 */
[----:B------:R-:W-:Y:S01]  /*1eb0*/  IMAD.SHL.U32 R8, R59, 0x2, RZ ;  /* 0x000000023b087824 */ /* 0x000fe200078e00ff */
[----:B------:R-:W-:Y:S02]  /*1ec0*/  UISETP.GT.U32.AND UP0, UPT, UR38, 0x2, UPT ;  /* 0x000000022600788c */ /* 0x000fe4000bf04070 */
[----:B------:R-:W-:Y:S02]  /*1ed0*/  UIMAD.WIDE.U32 UR4, UR38, -0x55555555, URZ ;  /* 0xaaaaaaab260478a5 */ /* 0x000fe4000f8e003f */
[----:B------:R-:W-:Y:S01]  /*1ee0*/  UISETP.LT.U32.AND UP0, UPT, UR46, 0x3, UP0 ;  /* 0x000000032e00788c */ /* 0x000fe20008701070 */
[----:B------:R-:W2:Y:S01]  /*1ef0*/  SYNCS.PHASECHK.TRANS64.TRYWAIT P0, [R62+UR42+0x10], R3 ;  /* 0x000010033e0075a7 */ /* 0x000ea2000800016a */
[----:B------:R-:W-:Y:S01]  /*1f00*/  USHF.R.U32.HI UR4, URZ, 0x1, UR5 ;  /* 0x000000013f047899 */ /* 0x000fe20008011605 */
[----:B------:R-:W-:Y:S01]  /*1f10*/  SHF.R.S32.HI R9, RZ, 0x1f, R8 ;  /* 0x0000001fff097819 */ /* 0x000fe20000011408 */
[----:B------:R-:W-:-:S02]  /*1f20*/  USEL UR6, URZ, 0x1, !UP0 ;  /* 0x000000013f067887 */ /* 0x000fc4000c000000 */
[----:B------:R-:W-:Y:S02]  /*1f30*/  UIMAD UR38, UR4, -0x3, UR38 ;  /* 0xfffffffd042678a4 */ /* 0x000fe4000f8e0226 */
[----:B------:R-:W-:-:S04]  /*1f40*/  ULOP3.LUT UR39, UR39, UR6, URZ, 0x3c, !UPT ;  /* 0x0000000627277292 */ /* 0x000fc8000f8e3c3f */
[----:B------:R-:W-:Y:S01]  /*1f50*/  @UP1 ULOP3.LUT UR39, UR39, 0x1, UR4, 0x78, !UPT ;  /* 0x0000000127271892 */ /* 0x000fe2000f8e7804 */
[----:B-12---:R-:W-:Y:S11]  /*1f60*/  @!P0 BRA `(.L_x_35) ;  /* 0x0000003800ac8947 */ /* 0x006ff60003800000 */
.L_x_124:
[----:B------:R-:W-:Y:S01]  /*1f70*/  IMAD.SHL.U32 R7, R19, 0x40, RZ ;  /* 0x0000004013077824 */ /* 0x000fe200078e00ff */
[----:B------:R-:W-:Y:S01]  /*1f80*/  ULDC UR6, c[0x0][0x284] ;  /* 0x0000a10000067ab9 */ /* 0x000fe20000000800 */
[----:B------:R-:W-:Y:S01]  /*1f90*/  IMAD.SHL.U32 R14, R22, 0x40, RZ ;  /* 0x00000040160e7824 */ /* 0x000fe200078e00ff */
[----:B------:R-:W-:Y:S01]  /*1fa0*/  SHF.R.S32.HI R11, RZ, 0x1f, R2 ;  /* 0x0000001fff0b7819 */ /* 0x000fe20000011402 */
[----:B------:R-:W-:Y:S01]  /*1fb0*/  ULDC.64 UR4, c[0x0][0x5d0] ;  /* 0x0001740000047ab9 */ /* 0x000fe20000000a00 */
[----:B------:R-:W-:Y:S01]  /*1fc0*/  ISETP.GE.AND P0, PT, R7, UR6, PT ;  /* 0x0000000607007c0c */ /* 0x000fe2000bf06270 */
[----:B------:R-:W-:Y:S01]  /*1fd0*/  IMAD.WIDE.U32 R4, R2, UR4, R8 ;  /* 0x0000000402047c25 */ /* 0x000fe2000f8e0008 */
[----:B------:R-:W-:Y:S02]  /*1fe0*/  SHF.R.S32.HI R15, RZ, 0x1f, R14 ;  /* 0x0000001fff0f7819 */ /* 0x000fe4000001140e */
[C---:B------:R-:W-:Y:S01]  /*1ff0*/  ISETP.GE.OR P0, PT, R14.reuse, R0, P0 ;  /* 0x000000000e00720c */ /* 0x040fe20000706670 */
[----:B-1----:R-:W-:Y:S01]  /*2000*/  IMAD R3, R11, UR4, RZ ;  /* 0x000000040b037c24 */ /* 0x002fe2000f8e02ff */
[----:B------:R-:W-:-:S03]  /*2010*/  IADD3 R4, P1, R14, R4, RZ ;  /* 0x000000040e047210 */ /* 0x000fc60007f3e0ff */
[----:B------:R-:W-:-:S05]  /*2020*/  IMAD R3, R2, UR5, R3 ;  /* 0x0000000502037c24 */ /* 0x000fca000f8e0203 */
[----:B------:R-:W-:-:S03]  /*2030*/  IADD3.X R5, R15, R5, R3, P1, !PT ;  /* 0x000000050f057210 */ /* 0x000fc60000ffe403 */
[----:B------:R-:W-:Y:S05]  /*2040*/  @P0 BRA `(.L_x_36) ;  /* 0x0000002000940947 */ /* 0x000fea0003800000 */
[----:B------:R-:W1:Y:S01]  /*2050*/  LDC.64 R76, c[0x0][0x5c8] ;  /* 0x00017200ff4c7b82 */ /* 0x000e620000000a00 */
[----:B-----5:R-:W-:Y:S01]  /*2060*/  FSETP.NEU.AND P1, PT, R58, RZ, PT ;  /* 0x000000ff3a00720b */ /* 0x020fe20003f2d000 */
[----:B------:R-:W-:Y:S01]  /*2070*/  IMAD R3, R59, -0x2, R0 ;  /* 0xfffffffe3b037824 */ /* 0x000fe200078e0200 */
[----:B------:R-:W-:Y:S01]  /*2080*/  BSSY B0, `(.L_x_36) ;  /* 0x0000221000007945 */ /* 0x000fe20003800000 */
[----:B------:R-:W-:-:S04]  /*2090*/  IMAD.WIDE R68, R19, 0x40, R60 ;  /* 0x0000004013447825 */ /* 0x000fc800078e023c */
[----:B------:R-:W-:Y:S02]  /*20a0*/  IMAD.IADD R3, R3, 0x1, -R14 ;  /* 0x0000000103037824 */ /* 0x000fe400078e0a0e */
[----:B------:R-:W-:-:S03]  /*20b0*/  IMAD.IADD R0, R66, 0x1, -R7 ;  /* 0x0000000142007824 */ /* 0x000fc600078e0a07 */
[----:B------:R-:W-:-:S04]  /*20c0*/  ISETP.GT.AND P0, PT, R3, RZ, PT ;  /* 0x000000ff0300720c */ /* 0x000fc80003f04270 */
[----:B------:R-:W-:Y:S01]  /*20d0*/  ISETP.GT.AND P3, PT, R0, RZ, P0 ;  /* 0x000000ff0000720c */ /* 0x000fe20000764270 */
[-C--:B-1----:R-:W-:Y:S02]  /*20e0*/  IMAD R6, R69, R76.reuse, RZ ;  /* 0x0000004c45067224 */ /* 0x082fe400078e02ff */
[----:B------:R-:W-:-:S04]  /*20f0*/  IMAD.WIDE.U32 R70, R68, R76, R4 ;  /* 0x0000004c44467225 */ /* 0x000fc800078e0004 */
[----:B------:R-:W-:-:S04]  /*2100*/  IMAD R5, R68, R77, R6 ;  /* 0x0000004d44057224 */ /* 0x000fc800078e0206 */
[----:B------:R-:W-:Y:S01]  /*2110*/  IMAD.IADD R83, R71, 0x1, R5 ;  /* 0x0000000147537824 */ /* 0x000fe200078e0205 */
[----:B------:R-:W-:Y:S06]  /*2120*/  @!P1 BRA `(.L_x_37) ;  /* 0x0000001400e09947 */ /* 0x000fec0003800000 */
[----:B------:R-:W1:Y:S01]  /*2130*/  LDC.64 R74, c[0x0][0x5b8] ;  /* 0x00016e00ff4a7b82 */ /* 0x000e620000000a00 */
[----:B------:R-:W-:-:S07]  /*2140*/  ULDC.64 UR4, c[0x0][0x5c0] ;  /* 0x0001700000047ab9 */ /* 0x000fce0000000a00 */
[----:B------:R-:W2:Y:S08]  /*2150*/  LDC.64 R78, c[0x0][0x5b0] ;  /* 0x00016c00ff4e7b82 */ /* 0x000eb00000000a00 */
[----:B------:R-:W0:Y:S01]  /*2160*/  LDC.64 R80, c[0x0][0x5a8] ;  /* 0x00016a00ff507b82 */ /* 0x000e220000000a00 */
[-C--:B-1----:R-:W-:Y:S02]  /*2170*/  IMAD R6, R11, R74.reuse, RZ ;  /* 0x0000004a0b067224 */ /* 0x082fe400078e02ff */
[----:B------:R-:W-:-:S04]  /*2180*/  IMAD.WIDE.U32 R4, R2, R74, R8 ;  /* 0x0000004a02047225 */ /* 0x000fc800078e0008 */
[----:B------:R-:W-:Y:S01]  /*2190*/  IMAD R71, R2, R75, R6 ;  /* 0x0000004b02477224 */ /* 0x000fe200078e0206 */
[----:B------:R-:W-:Y:S01]  /*21a0*/  IADD3 R10, P1, R14, R4, RZ ;  /* 0x000000040e0a7210 */ /* 0x000fe20007f3e0ff */
[----:B--2---:R-:W-:-:S03]  /*21b0*/  IMAD R4, R69, R78, RZ ;  /* 0x0000004e45047224 */ /* 0x004fc600078e02ff */
[----:B------:R-:W-:Y:S01]  /*21c0*/  IADD3.X R11, R15, R5, R71, P1, !PT ;  /* 0x000000050f0b7210 */ /* 0x000fe20000ffe447 */
[C---:B------:R-:W-:Y:S02]  /*21d0*/  IMAD R75, R68.reuse, R79, R4 ;  /* 0x0000004f444b7224 */ /* 0x040fe400078e0204 */
[----:B------:R-:W-:-:S04]  /*21e0*/  IMAD.WIDE.U32 R4, R68, R78, R10 ;  /* 0x0000004e44047225 */ /* 0x000fc800078e000a */
[----:B------:R-:W-:Y:S01]  /*21f0*/  IMAD.IADD R5, R5, 0x1, R75 ;  /* 0x0000000105057824 */ /* 0x000fe200078e024b */
[----:B0-----:R-:W-:-:S04]  /*2200*/  LEA R12, P1, R4, R80, 0x1 ;  /* 0x00000050040c7211 */ /* 0x001fc800078208ff */
[----:B------:R-:W-:-:S05]  /*2210*/  LEA.HI.X R13, R4, R81, R5, 0x1, P1 ;  /* 0x00000051040d7211 */ /* 0x000fca00008f0c05 */
[----:B------:R0:W2:Y:S01]  /*2220*/  @P3 LDG.E.LTC128B.U16 R19, desc[UR36][R12.64] ;  /* 0x000000240c133981 */ /* 0x0000a2000c1e1520 */
[----:B------:R-:W-:Y:S01]  /*2230*/  IMAD.WIDE.U32 R4, R68, R78, R14 ;  /* 0x0000004e44047225 */ /* 0x000fe200078e000e */
[----:B------:R-:W-:Y:S02]  /*2240*/  BSSY B1, `(.L_x_38) ;  /* 0x0000014000017945 */ /* 0x000fe40003800000 */
[----:B------:R-:W-:-:S04]  /*2250*/  IADD3 R20, P1, R8, R4, RZ ;  /* 0x0000000408147210 */ /* 0x000fc80007f3e0ff */
[----:B------:R-:W-:Y:S01]  /*2260*/  IADD3.X R21, R9, R75, R5, P1, !PT ;  /* 0x0000004b09157210 */ /* 0x000fe20000ffe405 */
[----:B0-----:R-:W-:Y:S01]  /*2270*/  IMAD.SHL.U32 R12, R78, 0x8, RZ ;  /* 0x000000084e0c7824 */ /* 0x001fe200078e00ff */
[----:B------:R-:W-:Y:S02]  /*2280*/  LEA R6, P1, R70, UR4, 0x1 ;  /* 0x0000000446067c11 */ /* 0x000fe4000f8208ff */
[----:B------:R-:W-:Y:S01]  /*2290*/  SHF.L.U64.HI R13, R78, 0x3, R79 ;  /* 0x000000034e0d7819 */ /* 0x000fe2000001024f */
[----:B------:R-:W-:-:S04]  /*22a0*/  IMAD.WIDE.U32 R20, R2, R74, R20 ;  /* 0x0000004a02147225 */ /* 0x000fc800078e0014 */
[----:B------:R-:W-:Y:S01]  /*22b0*/  IMAD.IADD R5, R71, 0x1, R21 ;  /* 0x0000000147057824 */ /* 0x000fe200078e0215 */
[----:B------:R-:W-:-:S04]  /*22c0*/  LEA R4, P4, R20, R80, 0x1 ;  /* 0x0000005014047211 */ /* 0x000fc800078808ff */
[----:B------:R-:W-:Y:S01]  /*22d0*/  LEA.HI.X R5, R20, R81, R5, 0x1, P4 ;  /* 0x0000005114057211 */ /* 0x000fe200020f0c05 */
[----:B--2---:R-:W-:-:S05]  /*22e0*/  HADD2.F32 R7, -RZ, R19.H0_H0 ;  /* 0x20000013ff077230 */ /* 0x004fca0000004100 */
[----:B------:R-:W-:-:S04]  /*22f0*/  FMUL R7, R7, R58 ;  /* 0x0000003a07077220 */ /* 0x000fc80000400000 */
[----:B------:R-:W-:Y:S01]  /*2300*/  FFMA R24, R24, R57, R7 ;  /* 0x0000003918187223 */ /* 0x000fe20000000007 */
[----:B------:R-:W-:Y:S02]  /*2310*/  LEA.HI.X R7, R70, UR5, R83, 0x1, P1 ;  /* 0x0000000546077c11 */ /* 0x000fe400088f0c53 */
[----:B------:R-:W-:Y:S02]  /*2320*/  ISETP.GT.AND P1, PT, R3, 0x1, PT ;  /* 0x000000010300780c */ /* 0x000fe40003f24270 */
[----:B------:R-:W-:Y:S02]  /*2330*/  F2FP.F16.F32.PACK_AB R24, RZ, R24 ;  /* 0x00000018ff18723e */ /* 0x000fe400000000ff */
[----:B------:R-:W-:-:S03]  /*2340*/  ISETP.GT.AND P2, PT, R0, RZ, P1 ;  /* 0x000000ff0000720c */ /* 0x000fc60000f44270 */
[----:B------:R0:W-:Y:S10]  /*2350*/  @P3 STG.E.U16 desc[UR36][R6.64], R24 ;  /* 0x0000001806003986 */ /* 0x0001f4000c101524 */
[----:B------:R-:W-:Y:S05]  /*2360*/  @!P2 BRA `(.L_x_39) ;  /* 0x000000000004a947 */ /* 0x000fea0003800000 */
[----:B------:R1:W5:Y:S02]  /*2370*/  LDG.E.LTC128B.U16 R19, desc[UR36][R4.64+0x2] ;  /* 0x0000022404137981 */ /* 0x000364000c1e1520 */
.L_x_39:
[----:B------:R-:W-:Y:S05]  /*2380*/  BSYNC B1 ;  /* 0x0000000000017941 */ /* 0x000fea0003800000 */
.L_x_38:
[----:B-----5:R-:W-:Y:S01]  /*2390*/  HADD2.F32 R21, -RZ, R19.H0_H0 ;  /* 0x20000013ff157230 */ /* 0x020fe20000004100 */
[----:B------:R-:W-:Y:S01]  /*23a0*/  ISETP.GT.AND P0, PT, R0, 0x8, P0 ;  /* 0x000000080000780c */ /* 0x000fe20000704270 */
[----:B------:R-:W-:-:S04]  /*23b0*/  IMAD.WIDE.U32 R68, R68, R78, R12 ;  /* 0x0000004e44447225 */ /* 0x000fc800078e000c */
[----:B------:R-:W-:Y:S01]  /*23c0*/  FMUL R12, R21, R58 ;  /* 0x0000003a150c7220 */ /* 0x000fe20000400000 */
[----:B------:R-:W-:Y:S01]  /*23d0*/  IMAD.IADD R75, R75, 0x1, R69 ;  /* 0x000000014b4b7824 */ /* 0x000fe200078e0245 */
[----:B------:R-:W-:Y:S02]  /*23e0*/  IADD3 R10, P3, R10, R68, RZ ;  /* 0x000000440a0a7210 */ /* 0x000fe40007f7e0ff */
[----:B------:R-:W-:-:S03]  /*23f0*/  FFMA R25, R25, R57, R12 ;  /* 0x0000003919197223 */ /* 0x000fc6000000000c */
[----:B------:R-:W-:Y:S01]  /*2400*/  IMAD.X R11, R75, 0x1, R11, P3 ;  /* 0x000000014b0b7824 */ /* 0x000fe200018e060b */
[C---:B------:R-:W-:Y:S02]  /*2410*/  LEA R12, P3, R10.reuse, R80, 0x1 ;  /* 0x000000500a0c7211 */ /* 0x040fe400078608ff */
[----:B------:R-:W-:Y:S02]  /*2420*/  F2FP.F16.F32.PACK_AB R25, RZ, R25 ;  /* 0x00000019ff19723e */ /* 0x000fe400000000ff */
[----:B------:R-:W-:-:S03]  /*2430*/  LEA.HI.X R13, R10, R81, R11, 0x1, P3 ;  /* 0x000000510a0d7211 */ /* 0x000fc600018f0c0b */
[----:B------:R2:W-:Y:S04]  /*2440*/  @P2 STG.E.U16 desc[UR36][R6.64+0x2], R25 ;  /* 0x0000021906002986 */ /* 0x0005e8000c101524 */
[----:B------:R-:W3:Y:S01]  /*2450*/  @P0 LDG.E.LTC128B.U16 R19, desc[UR36][R12.64] ;  /* 0x000000240c130981 */ /* 0x000ee2000c1e1520 */
[----:B------:R-:W-:Y:S01]  /*2460*/  IADD3 R14, P2, P3, R8, R68, R14 ;  /* 0x00000044080e7210 */ /* 0x000fe20007b5e00e */
[----:B------:R-:W-:Y:S01]  /*2470*/  BSSY B1, `(.L_x_40) ;  /* 0x0000011000017945 */ /* 0x000fe20003800000 */
[----:B------:R-:W-:Y:S02]  /*2480*/  ISETP.GT.AND P1, PT, R0, 0x8, P1 ;  /* 0x000000080000780c */ /* 0x000fe40000f24270 */
[----:B------:R-:W-:Y:S02]  /*2490*/  IADD3.X R15, R9, R75, R15, P2, P3 ;  /* 0x0000004b090f7210 */ /* 0x000fe400017e640f */
[----:B------:R-:W-:-:S02]  /*24a0*/  SHF.L.U64.HI R9, R76, 0x4, R77 ;  /* 0x000000044c097819 */ /* 0x000fc4000001024d */
[----:B------:R-:W-:Y:S01]  /*24b0*/  LEA R10, P2, R76, R6, 0x4 ;  /* 0x000000064c0a7211 */ /* 0x000fe200078420ff */
[----:B------:R-:W-:-:S04]  /*24c0*/  IMAD.WIDE.U32 R14, R2, R74, R14 ;  /* 0x0000004a020e7225 */ /* 0x000fc800078e000e */
[----:B------:R-:W-:Y:S01]  /*24d0*/  IMAD.IADD R2, R71, 0x1, R15 ;  /* 0x0000000147027824 */ /* 0x000fe200078e020f */
[----:B------:R-:W-:Y:S01]  /*24e0*/  LEA R8, P3, R14, R80, 0x1 ;  /* 0x000000500e087211 */ /* 0x000fe200078608ff */
[----:B---3--:R-:W-:-:S05]  /*24f0*/  HADD2.F32 R11, -RZ, R19.H0_H0 ;  /* 0x20000013ff0b7230 */ /* 0x008fca0000004100 */
[----:B------:R-:W-:-:S04]  /*2500*/  FMUL R11, R11, R58 ;  /* 0x0000003a0b0b7220 */ /* 0x000fc80000400000 */
[----:B------:R-:W-:-:S05]  /*2510*/  FFMA R11, R26, R57, R11 ;  /* 0x000000391a0b7223 */ /* 0x000fca000000000b */
[----:B------:R-:W-:Y:S01]  /*2520*/  F2FP.F16.F32.PACK_AB R12, RZ, R11 ;  /* 0x0000000bff0c723e */ /* 0x000fe200000000ff */
[----:B------:R-:W-:Y:S01]  /*2530*/  IMAD.X R11, R9, 0x1, R7, P2 ;  /* 0x00000001090b7824 */ /* 0x000fe200010e0607 */
[----:B------:R-:W-:-:S04]  /*2540*/  LEA.HI.X R9, R14, R81, R2, 0x1, P3 ;  /* 0x000000510e097211 */ /* 0x000fc800018f0c02 */
[----:B------:R2:W-:Y:S01]  /*2550*/  @P0 STG.E.U16 desc[UR36][R10.64], R12 ;  /* 0x0000000c0a000986 */ /* 0x0005e2000c101524 */
[----:B------:R-:W-:Y:S05]  /*2560*/  @!P1 BRA `(.L_x_41) ;  /* 0x0000000000049947 */ /* 0x000fea0003800000 */
[----:B------:R3:W5:Y:S02]  /*2570*/  LDG.E.LTC128B.U16 R19, desc[UR36][R8.64+0x2] ;  /* 0x0000022408137981 */ /* 0x000764000c1e1520 */
.L_x_41:
[----:B------:R-:W-:Y:S05]  /*2580*/  BSYNC B1 ;  /* 0x0000000000017941 */ /* 0x000fea0003800000 */
.L_x_40:
[----:B-----5:R-:W-:Y:S01]  /*2590*/  HADD2.F32 R13, -RZ, R19.H0_H0 ;  /* 0x20000013ff0d7230 */ /* 0x020fe20000004100 */
[----:B------:R-:W-:Y:S01]  /*25a0*/  ISETP.GT.AND P0, PT, R3, 0x8, PT ;  /* 0x000000080300780c */ /* 0x000fe20003f04270 */
[----:B------:R-:W-:Y:S03]  /*25b0*/  BSSY B1, `(.L_x_42) ;  /* 0x0000008000017945 */ /* 0x000fe60003800000 */
[----:B------:R-:W-:Y:S01]  /*25c0*/  FMUL R2, R13, R58 ;  /* 0x0000003a0d027220 */ /* 0x000fe20000400000 */
[----:B------:R-:W-:-:S03]  /*25d0*/  ISETP.GT.AND P2, PT, R0, RZ, P0 ;  /* 0x000000ff0000720c */ /* 0x000fc60000744270 */
[----:B------:R-:W-:-:S05]  /*25e0*/  FFMA R2, R27, R57, R2 ;  /* 0x000000391b027223 */ /* 0x000fca0000000002 */
[----:B------:R-:W-:-:S05]  /*25f0*/  F2FP.F16.F32.PACK_AB R2, RZ, R2 ;  /* 0x00000002ff02723e */ /* 0x000fca00000000ff */
[----:B------:R4:W-:Y:S01]  /*2600*/  @P1 STG.E.U16 desc[UR36][R10.64+0x2], R2 ;  /* 0x000002020a001986 */ /* 0x0009e2000c101524 */
[----:B------:R-:W-:Y:S05]  /*2610*/  @!P2 BRA `(.L_x_43) ;  /* 0x000000000004a947 */ /* 0x000fea0003800000 */
[----:B------:R0:W5:Y:S02]  /*2620*/  LDG.E.LTC128B.U16 R19, desc[UR36][R4.64+0x10] ;  /* 0x0000102404137981 */ /* 0x000164000c1e1520 */
.L_x_43:
[----:B------:R-:W-:Y:S05]  /*2630*/  BSYNC B1 ;  /* 0x0000000000017941 */ /* 0x000fea0003800000 */
.L_x_42:
        /* <DEDUP_REMOVED lines=10> */
.L_x_45:
[----:B------:R-:W-:Y:S05]  /*26e0*/  BSYNC B1 ;  /* 0x0000000000017941 */ /* 0x000fea0003800000 */
.L_x_44:
[----:B0----5:R-:W-:Y:S01]  /*26f0*/  HADD2.F32 R13, -RZ, R19.H0_H0 ;  /* 0x20000013ff0d7230 */ /* 0x021fe20000004100 */
[----:B------:R-:W-:Y:S01]  /*2700*/  ISETP.GT.AND P0, PT, R0, 0x8, P0 ;  /* 0x000000080000780c */ /* 0x000fe20000704270 */
[----:B------:R-:W-:Y:S03]  /*2710*/  BSSY B1, `(.L_x_46) ;  /* 0x0000007000017945 */ /* 0x000fe60003800000 */
[----:B----4-:R-:W-:-:S04]  /*2720*/  FMUL R2, R13, R58 ;  /* 0x0000003a0d027220 */ /* 0x010fc80000400000 */
[----:B------:R-:W-:-:S05]  /*2730*/  FFMA R2, R29, R57, R2 ;  /* 0x000000391d027223 */ /* 0x000fca0000000002 */
[----:B------:R-:W-:-:S05]  /*2740*/  F2FP.F16.F32.PACK_AB R2, RZ, R2 ;  /* 0x00000002ff02723e */ /* 0x000fca00000000ff */
[----:B------:R0:W-:Y:S01]  /*2750*/  @P3 STG.E.U16 desc[UR36][R6.64+0x12], R2 ;  /* 0x0000120206003986 */ /* 0x0001e2000c101524 */
[----:B------:R-:W-:Y:S05]  /*2760*/  @!P0 BRA `(.L_x_47) ;  /* 0x0000000000048947 */ /* 0x000fea0003800000 */
[----:B------:R4:W5:Y:S02]  /*2770*/  LDG.E.LTC128B.U16 R19, desc[UR36][R8.64+0x10] ;  /* 0x0000102408137981 */ /* 0x000964000c1e1520 */
.L_x_47:
[----:B------:R-:W-:Y:S05]  /*2780*/  BSYNC B1 ;  /* 0x0000000000017941 */ /* 0x000fea0003800000 */
.L_x_46:
[----:B-----5:R-:W-:Y:S01]  /*2790*/  HADD2.F32 R13, -RZ, R19.H0_H0 ;  /* 0x20000013ff0d7230 */ /* 0x020fe20000004100 */
[----:B------:R-:W-:Y:S01]  /*27a0*/  ISETP.GT.AND P1, PT, R0, 0x8, P1 ;  /* 0x000000080000780c */ /* 0x000fe20000f24270 */
[----:B------:R-:W-:Y:S03]  /*27b0*/  BSSY B1, `(.L_x_48) ;  /* 0x0000007000017945 */ /* 0x000fe60003800000 */
[----:B------:R-:W-:-:S04]  /*27c0*/  FMUL R13, R13, R58 ;  /* 0x0000003a0d0d7220 */ /* 0x000fc80000400000 */
[----:B------:R-:W-:-:S05]  /*27d0*/  FFMA R13, R30, R57, R13 ;  /* 0x000000391e0d7223 */ /* 0x000fca000000000d */
[----:B------:R-:W-:-:S05]  /*27e0*/  F2FP.F16.F32.PACK_AB R13, RZ, R13 ;  /* 0x0000000dff0d723e */ /* 0x000fca00000000ff */
[----:B------:R0:W-:Y:S01]  /*27f0*/  @P0 STG.E.U16 desc[UR36][R10.64+0x10], R13 ;  /* 0x0000100d0a000986 */ /* 0x0001e2000c101524 */
[----:B------:R-:W-:Y:S05]  /*2800*/  @!P1 BRA `(.L_x_49) ;  /* 0x0000000000049947 */ /* 0x000fea0003800000 */
[----:B------:R0:W5:Y:S02]  /*2810*/  LDG.E.LTC128B.U16 R19, desc[UR36][R8.64+0x12] ;  /* 0x0000122408137981 */ /* 0x000164000c1e1520 */
.L_x_49:
[----:B------:R-:W-:Y:S05]  /*2820*/  BSYNC B1 ;  /* 0x0000000000017941 */ /* 0x000fea0003800000 */
.L_x_48:
[----:B0----5:R-:W-:Y:S01]  /*2830*/  HADD2.F32 R13, -RZ, R19.H0_H0 ;  /* 0x20000013ff0d7230 */ /* 0x021fe20000004100 */
        /* <DEDUP_REMOVED lines=9> */
.L_x_51:
[----:B------:R-:W-:Y:S05]  /*28d0*/  BSYNC B1 ;  /* 0x0000000000017941 */ /* 0x000fea0003800000 */
.L_x_50:
        /* <DEDUP_REMOVED lines=10> */
.L_x_53:
[----:B------:R-:W-:Y:S05]  /*2980*/  BSYNC B1 ;  /* 0x0000000000017941 */ /* 0x000fea0003800000 */
.L_x_52:
[----:B0----5:R-:W-:Y:S01]  /*2990*/  HADD2.F32 R13, -RZ, R19.H0_H0 ;  /* 0x20000013ff0d7230 */ /* 0x021fe20000004100 */
        /* <DEDUP_REMOVED lines=8> */
.L_x_55:
[----:B------:R-:W-:Y:S05]  /*2a20*/  BSYNC B1 ;  /* 0x0000000000017941 */ /* 0x000fea0003800000 */
.L_x_54:
        /* <DEDUP_REMOVED lines=9> */
.L_x_57:
[----:B------:R-:W-:Y:S05]  /*2ac0*/  BSYNC B1 ;  /* 0x0000000000017941 */ /* 0x000fea0003800000 */
.L_x_56:
        /* <DEDUP_REMOVED lines=10> */
.L_x_59:
[----:B------:R-:W-:Y:S05]  /*2b70*/  BSYNC B1 ;  /* 0x0000000000017941 */ /* 0x000fea0003800000 */
.L_x_58:
        /* <DEDUP_REMOVED lines=10> */
.L_x_61:
[----:B------:R-:W-:Y:S05]  /*2c20*/  BSYNC B1 ;  /* 0x0000000000017941 */ /* 0x000fea0003800000 */
.L_x_60:
        /* <DEDUP_REMOVED lines=9> */
.L_x_63:
[----:B------:R-:W-:Y:S05]  /*2cc0*/  BSYNC B1 ;  /* 0x0000000000017941 */ /* 0x000fea0003800000 */
.L_x_62:
        /* <DEDUP_REMOVED lines=9> */
.L_x_65:
[----:B------:R-:W-:Y:S05]  /*2d60*/  BSYNC B1 ;  /* 0x0000000000017941 */ /* 0x000fea0003800000 */
.L_x_64:
        /* <DEDUP_REMOVED lines=10> */
.L_x_67:
[----:B------:R-:W-:Y:S05]  /*2e10*/  BSYNC B1 ;  /* 0x0000000000017941 */ /* 0x000fea0003800000 */
.L_x_66:
        /* <DEDUP_REMOVED lines=10> */
.L_x_69:
[----:B------:R-:W-:Y:S05]  /*2ec0*/  BSYNC B1 ;  /* 0x0000000000017941 */ /* 0x000fea0003800000 */
.L_x_68:
        /* <DEDUP_REMOVED lines=9> */
.L_x_71:
[----:B------:R-:W-:Y:S05]  /*2f60*/  BSYNC B1 ;  /* 0x0000000000017941 */ /* 0x000fea0003800000 */
.L_x_70:
        /* <DEDUP_REMOVED lines=9> */
.L_x_73:
[----:B------:R-:W-:Y:S05]  /*3000*/  BSYNC B1 ;  /* 0x0000000000017941 */ /* 0x000fea0003800000 */
.L_x_72:
        /* <DEDUP_REMOVED lines=10> */
.L_x_75:
[----:B------:R-:W-:Y:S05]  /*30b0*/  BSYNC B1 ;  /* 0x0000000000017941 */ /* 0x000fea0003800000 */
.L_x_74:
        /* <DEDUP_REMOVED lines=10> */
.L_x_77:
[----:B------:R-:W-:Y:S05]  /*3160*/  BSYNC B1 ;  /* 0x0000000000017941 */ /* 0x000fea0003800000 */
.L_x_76:
        /* <DEDUP_REMOVED lines=9> */
.L_x_79:
[----:B------:R-:W-:Y:S05]  /*3200*/  BSYNC B1 ;  /* 0x0000000000017941 */ /* 0x000fea0003800000 */
.L_x_78:
        /* <DEDUP_REMOVED lines=9> */
.L_x_81:
[----:B------:R-:W-:Y:S05]  /*32a0*/  BSYNC B1 ;  /* 0x0000000000017941 */ /* 0x000fea0003800000 */
.L_x_80:
        /* <DEDUP_REMOVED lines=10> */
.L_x_83:
[----:B------:R-:W-:Y:S05]  /*3350*/  BSYNC B1 ;  /* 0x0000000000017941 */ /* 0x000fea0003800000 */
.L_x_82:
        /* <DEDUP_REMOVED lines=10> */
.L_x_85:
[----:B------:R-:W-:Y:S05]  /*3400*/  BSYNC B1 ;  /* 0x0000000000017941 */ /* 0x000fea0003800000 */
.L_x_84:
        /* <DEDUP_REMOVED lines=9> */
.L_x_87:
[----:B------:R-:W-:Y:S05]  /*34a0*/  BSYNC B1 ;  /* 0x0000000000017941 */ /* 0x000fea0003800000 */
.L_x_86:
        /* <DEDUP_REMOVED lines=9> */
.L_x_89:
[----:B------:R-:W-:Y:S05]  /*3540*/  BSYNC B1 ;  /* 0x0000000000017941 */ /* 0x000fea0003800000 */
.L_x_88:
        /* <DEDUP_REMOVED lines=10> */
.L_x_91:
[----:B------:R-:W-:Y:S05]  /*35f0*/  BSYNC B1 ;  /* 0x0000000000017941 */ /* 0x000fea0003800000 */
.L_x_90:
[----:B-----5:R-:W-:Y:S01]  /*3600*/  HADD2.F32 R13, -RZ, R19.H0_H0 ;  /* 0x20000013ff0d7230 */ /* 0x020fe20000004100 */
[----:B------:R-:W-:Y:S01]  /*3610*/  ISETP.GT.AND P1, PT, R3, 0x39, PT ;  /* 0x000000390300780c */ /* 0x000fe20003f24270 */
[----:B0-----:R-:W-:Y:S01]  /*3620*/  @P2 IMAD.MOV.U32 R2, RZ, RZ, R6 ;  /* 0x000000ffff022224 */ /* 0x001fe200078e0006 */
[----:B------:R-:W-:Y:S01]  /*3630*/  BSSY B1, `(.L_x_92) ;  /* 0x0000009000017945 */ /* 0x000fe20003800000 */
[----:B------:R-:W-:Y:S02]  /*3640*/  @P2 IMAD.MOV.U32 R3, RZ, RZ, R7 ;  /* 0x000000ffff032224 */ /* 0x000fe400078e0007 */
[----:B------:R-:W-:Y:S01]  /*3650*/  FMUL R13, R13, R58 ;  /* 0x0000003a0d0d7220 */ /* 0x000fe20000400000 */
[----:B------:R-:W-:-:S03]  /*3660*/  ISETP.GT.AND P3, PT, R0, RZ, P1 ;  /* 0x000000ff0000720c */ /* 0x000fc60000f64270 */
[----:B------:R-:W-:-:S05]  /*3670*/  FFMA R13, R52, R57, R13 ;  /* 0x00000039340d7223 */ /* 0x000fca000000000d */
[----:B------:R-:W-:-:S05]  /*3680*/  F2FP.F16.F32.PACK_AB R13, RZ, R13 ;  /* 0x0000000dff0d723e */ /* 0x000fca00000000ff */
[----:B------:R0:W-:Y:S01]  /*3690*/  @P2 STG.E.U16 desc[UR36][R2.64+0x70], R13 ;  /* 0x0000700d02002986 */ /* 0x0001e2000c101524 */
[----:B------:R-:W-:Y:S05]  /*36a0*/  @!P3 BRA `(.L_x_93) ;  /* 0x000000000004b947 */ /* 0x000fea0003800000 */
[----:B------:R0:W5:Y:S02]  /*36b0*/  LDG.E.LTC128B.U16 R19, desc[UR36][R4.64+0x72] ;  /* 0x0000722404137981 */ /* 0x000164000c1e1520 */
.L_x_93:
[----:B------:R-:W-:Y:S05]  /*36c0*/  BSYNC B1 ;  /* 0x0000000000017941 */ /* 0x000fea0003800000 */
.L_x_92:
        /* <DEDUP_REMOVED lines=9> */
.L_x_95:
[----:B------:R-:W-:Y:S05]  /*3760*/  BSYNC B1 ;  /* 0x0000000000017941 */ /* 0x000fea0003800000 */
.L_x_94:
[----:B-----5:R-:W-:Y:S01]  /*3770*/  HADD2.F32 R3, -RZ, R19.H0_H0 ;  /* 0x20000013ff037230 */ /* 0x020fe20000004100 */
[----:B------:R-:W-:Y:S01]  /*3780*/  ISETP.GT.AND P1, PT, R0, 0x8, P1 ;  /* 0x000000080000780c */ /* 0x000fe20000f24270 */
[----:B0-----:R-:W-:Y:S01]  /*3790*/  @P0 IMAD.MOV.U32 R2, RZ, RZ, R10 ;  /* 0x000000ffff020224 */ /* 0x001fe200078e000a */
[----:B------:R-:W-:Y:S02]  /*37a0*/  BSSY B1, `(.L_x_96) ;  /* 0x0000009000017945 */ /* 0x000fe40003800000 */
[----:B------:R-:W-:-:S04]  /*37b0*/  FMUL R3, R3, R58 ;  /* 0x0000003a03037220 */ /* 0x000fc80000400000 */
[----:B------:R-:W-:-:S05]  /*37c0*/  FFMA R3, R54, R57, R3 ;  /* 0x0000003936037223 */ /* 0x000fca0000000003 */
[----:B------:R-:W-:-:S04]  /*37d0*/  F2FP.F16.F32.PACK_AB R3, RZ, R3 ;  /* 0x00000003ff03723e */ /* 0x000fc800000000ff */
[----:B-1----:R-:W-:Y:S01]  /*37e0*/  PRMT R4, R3, 0x7610, R4 ;  /* 0x0000761003047816 */ /* 0x002fe20000000004 */
[----:B------:R-:W-:-:S05]  /*37f0*/  @P0 IMAD.MOV.U32 R3, RZ, RZ, R11 ;  /* 0x000000ffff030224 */ /* 0x000fca00078e000b */
[----:B------:R0:W-:Y:S01]  /*3800*/  @P0 STG.E.U16 desc[UR36][R2.64+0x70], R4 ;  /* 0x0000700402000986 */ /* 0x0001e2000c101524 */
[----:B------:R-:W-:Y:S05]  /*3810*/  @!P1 BRA `(.L_x_97) ;  /* 0x0000000000049947 */ /* 0x000fea0003800000 */
[----:B------:R1:W5:Y:S02]  /*3820*/  LDG.E.LTC128B.U16 R19, desc[UR36][R8.64+0x72] ;  /* 0x0000722408137981 */ /* 0x000364000c1e1520 */
.L_x_97:
[----:B------:R-:W-:Y:S05]  /*3830*/  BSYNC B1 ;  /* 0x0000000000017941 */ /* 0x000fea0003800000 */
.L_x_96:
[----:B------:R-:W-:Y:S05]  /*3840*/  @!P1 BRA `(.L_x_98) ;  /* 0x0000000800909947 */ /* 0x000fea0003800000 */
[----:B-----5:R-:W-:-:S05]  /*3850*/  HADD2.F32 R19, -RZ, R19.H0_H0 ;  /* 0x20000013ff137230 */ /* 0x020fca0000004100 */
[----:B------:R-:W-:-:S04]  /*3860*/  FMUL R0, R19, R58 ;  /* 0x0000003a13007220 */ /* 0x000fc80000400000 */
[----:B------:R-:W-:-:S05]  /*3870*/  FFMA R0, R55, R57, R0 ;  /* 0x0000003937007223 */ /* 0x000fca0000000000 */
[----:B------:R-:W-:-:S05]  /*3880*/  F2FP.F16.F32.PACK_AB R0, RZ, R0 ;  /* 0x00000000ff00723e */ /* 0x000fca00000000ff */
[----:B------:R0:W-:Y:S01]  /*3890*/  STG.E.U16 desc[UR36][R10.64+0x72], R0 ;  /* 0x000072000a007986 */ /* 0x0001e2000c101524 */
[----:B------:R-:W-:Y:S05]  /*38a0*/  BRA `(.L_x_98) ;  /* 0x0000000800787947 */ /* 0x000fea0003800000 */
.L_x_37:
[----:B------:R-:W-:Y:S01]  /*38b0*/  ISETP.GT.AND P2, PT, R3, 0x1, PT ;  /* 0x000000010300780c */ /* 0x000fe20003f44270 */
[----:B------:R-:W-:Y:S01]  /*38c0*/  ULDC.64 UR4, c[0x0][0x5c0] ;  /* 0x0001700000047ab9 */ /* 0x000fe20000000a00 */
[-C--:B------:R-:W-:Y:S01]  /*38d0*/  FMUL R24, R24, R57.reuse ;  /* 0x0000003918187220 */ /* 0x080fe20000400000 */
[-C--:B------:R-:W-:Y:S01]  /*38e0*/  FMUL R25, R25, R57.reuse ;  /* 0x0000003919197220 */ /* 0x080fe20000400000 */
[----:B------:R-:W-:Y:S01]  /*38f0*/  ISETP.GT.AND P1, PT, R0, RZ, P2 ;  /* 0x000000ff0000720c */ /* 0x000fe20001724270 */
[-C--:B------:R-:W-:Y:S01]  /*3900*/  FMUL R26, R26, R57.reuse ;  /* 0x000000391a1a7220 */ /* 0x080fe20000400000 */
[----:B------:R-:W-:Y:S01]  /*3910*/  LEA R4, P4, R70, UR4, 0x1 ;  /* 0x0000000446047c11 */ /* 0x000fe2000f8808ff */
[-C--:B------:R-:W-:Y:S01]  /*3920*/  FMUL R27, R27, R57.reuse ;  /* 0x000000391b1b7220 */ /* 0x080fe20000400000 */
[----:B------:R-:W-:Y:S01]  /*3930*/  F2FP.F16.F32.PACK_AB R24, RZ, R24 ;  /* 0x00000018ff18723e */ /* 0x000fe200000000ff */
[-C--:B------:R-:W-:Y:S01]  /*3940*/  FMUL R28, R28, R57.reuse ;  /* 0x000000391c1c7220 */ /* 0x080fe20000400000 */
[----:B------:R-:W-:Y:S01]  /*3950*/  LEA.HI.X R5, R70, UR5, R83, 0x1, P4 ;  /* 0x0000000546057c11 */ /* 0x000fe2000a0f0c53 */
[----:B------:R-:W-:Y:S01]  /*3960*/  FMUL R29, R29, R57 ;  /* 0x000000391d1d7220 */ /* 0x000fe20000400000 */
[----:B------:R-:W-:Y:S01]  /*3970*/  F2FP.F16.F32.PACK_AB R25, RZ, R25 ;  /* 0x00000019ff19723e */ /* 0x000fe200000000ff */
[-C--:B------:R-:W-:Y:S01]  /*3980*/  FMUL R30, R30, R57.reuse ;  /* 0x000000391e1e7220 */ /* 0x080fe20000400000 */
[----:B------:R-:W-:Y:S01]  /*3990*/  ISETP.GT.AND P2, PT, R0, 0x8, P2 ;  /* 0x000000080000780c */ /* 0x000fe20001744270 */
[----:B------:R-:W-:Y:S01]  /*39a0*/  @P3 STG.E.U16 desc[UR36][R4.64], R24 ;  /* 0x0000001804003986 */ /* 0x000fe2000c101524 */
[C---:B------:R-:W-:Y:S01]  /*39b0*/  SHF.L.U64.HI R77, R76.reuse, 0x4, R77 ;  /* 0x000000044c4d7819 */ /* 0x040fe2000001024d */
[-C--:B------:R-:W-:Y:S01]  /*39c0*/  FMUL R31, R31, R57.reuse ;  /* 0x000000391f1f7220 */ /* 0x080fe20000400000 */
[----:B------:R-:W-:Y:S01]  /*39d0*/  LEA R6, P3, R76, R4, 0x4 ;  /* 0x000000044c067211 */ /* 0x000fe200078620ff */
[----:B------:R-:W-:Y:S01]  /*39e0*/  @P1 STG.E.U16 desc[UR36][R4.64+0x2], R25 ;  /* 0x0000021904001986 */ /* 0x000fe2000c101524 */
[----:B------:R-:W-:Y:S01]  /*39f0*/  ISETP.GT.AND P1, PT, R0, 0x8, P0 ;  /* 0x000000080000780c */ /* 0x000fe20000724270 */
[----:B------:R-:W-:Y:S01]  /*3a00*/  FMUL R32, R32, R57 ;  /* 0x0000003920207220 */ /* 0x000fe20000400000 */
[----:B------:R-:W-:Y:S01]  /*3a10*/  F2FP.F16.F32.PACK_AB R26, RZ, R26 ;  /* 0x0000001aff1a723e */ /* 0x000fe200000000ff */
[----:B------:R-:W-:Y:S01]  /*3a20*/  IMAD.X R7, R77, 0x1, R5, P3 ;  /* 0x000000014d077824 */ /* 0x000fe200018e0605 */
[----:B------:R-:W-:Y:S01]  /*3a30*/  F2FP.F16.F32.PACK_AB R27, RZ, R27 ;  /* 0x0000001bff1b723e */ /* 0x000fe200000000ff */
[-C--:B------:R-:W-:Y:S01]  /*3a40*/  FMUL R33, R33, R57.reuse ;  /* 0x0000003921217220 */ /* 0x080fe20000400000 */
[----:B------:R-:W-:Y:S01]  /*3a50*/  ISETP.GT.AND P0, PT, R3, 0x8, PT ;  /* 0x000000080300780c */ /* 0x000fe20003f04270 */
[-C--:B------:R-:W-:Y:S01]  /*3a60*/  FMUL R34, R34, R57.reuse ;  /* 0x0000003922227220 */ /* 0x080fe20000400000 */
[----:B------:R-:W-:Y:S01]  /*3a70*/  F2FP.F16.F32.PACK_AB R28, RZ, R28 ;  /* 0x0000001cff1c723e */ /* 0x000fe200000000ff */
[-C--:B------:R-:W-:Y:S01]  /*3a80*/  FMUL R35, R35, R57.reuse ;  /* 0x0000003923237220 */ /* 0x080fe20000400000 */
[----:B------:R-:W-:Y:S01]  /*3a90*/  ISETP.GT.AND P4, PT, R0, RZ, P0 ;  /* 0x000000ff0000720c */ /* 0x000fe20000784270 */
[----:B------:R-:W-:Y:S01]  /*3aa0*/  FMUL R36, R36, R57 ;  /* 0x0000003924247220 */ /* 0x000fe20000400000 */
[----:B------:R-:W-:Y:S01]  /*3ab0*/  F2FP.F16.F32.PACK_AB R29, RZ, R29 ;  /* 0x0000001dff1d723e */ /* 0x000fe200000000ff */
[----:B------:R-:W-:Y:S01]  /*3ac0*/  @P1 STG.E.U16 desc[UR36][R6.64], R26 ;  /* 0x0000001a06001986 */ /* 0x000fe2000c101524 */
[----:B------:R-:W-:Y:S01]  /*3ad0*/  ISETP.GT.AND P1, PT, R0, 0x8, P0 ;  /* 0x000000080000780c */ /* 0x000fe20000724270 */
[-C--:B------:R-:W-:Y:S01]  /*3ae0*/  FMUL R37, R37, R57.reuse ;  /* 0x0000003925257220 */ /* 0x080fe20000400000 */
[C---:B------:R-:W-:Y:S01]  /*3af0*/  ISETP.GT.AND P0, PT, R3.reuse, 0x10, PT ;  /* 0x000000100300780c */ /* 0x040fe20003f04270 */
[----:B------:R-:W-:Y:S01]  /*3b00*/  @P2 STG.E.U16 desc[UR36][R6.64+0x2], R27 ;  /* 0x0000021b06002986 */ /* 0x000fe2000c101524 */
[----:B------:R-:W-:Y:S01]  /*3b10*/  ISETP.GT.AND P2, PT, R3, 0x9, PT ;  /* 0x000000090300780c */ /* 0x000fe20003f44270 */
[-C--:B------:R-:W-:Y:S01]  /*3b20*/  FMUL R38, R38, R57.reuse ;  /* 0x0000003926267220 */ /* 0x080fe20000400000 */
[----:B------:R-:W-:Y:S01]  /*3b30*/  F2FP.F16.F32.PACK_AB R30, RZ, R30 ;  /* 0x0000001eff1e723e */ /* 0x000fe200000000ff */
[-C--:B------:R-:W-:Y:S01]  /*3b40*/  FMUL R39, R39, R57.reuse ;  /* 0x0000003927277220 */ /* 0x080fe20000400000 */
[C---:B------:R-:W-:Y:S01]  /*3b50*/  ISETP.GT.AND P3, PT, R0.reuse, RZ, P2 ;  /* 0x000000ff0000720c */ /* 0x040fe20001764270 */
[----:B------:R-:W-:Y:S01]  /*3b60*/  @P4 STG.E.U16 desc[UR36][R4.64+0x10], R28 ;  /* 0x0000101c04004986 */ /* 0x000fe2000c101524 */
[----:B------:R-:W-:Y:S01]  /*3b70*/  ISETP.GT.AND P2, PT, R0, 0x8, P2 ;  /* 0x000000080000780c */ /* 0x000fe20001744270 */
[----:B------:R-:W-:Y:S01]  /*3b80*/  FMUL R40, R40, R57 ;  /* 0x0000003928287220 */ /* 0x000fe20000400000 */
[----:B------:R-:W-:Y:S01]  /*3b90*/  F2FP.F16.F32.PACK_AB R31, RZ, R31 ;  /* 0x0000001fff1f723e */ /* 0x000fe200000000ff */
[-C--:B------:R-:W-:Y:S01]  /*3ba0*/  FMUL R41, R41, R57.reuse ;  /* 0x0000003929297220 */ /* 0x080fe20000400000 */
[----:B------:R-:W-:Y:S01]  /*3bb0*/  ISETP.GT.AND P4, PT, R0, RZ, P0 ;  /* 0x000000ff0000720c */ /* 0x000fe20000784270 */
[-C--:B------:R-:W-:Y:S01]  /*3bc0*/  FMUL R42, R42, R57.reuse ;  /* 0x000000392a2a7220 */ /* 0x080fe20000400000 */
[----:B------:R-:W-:Y:S01]  /*3bd0*/  F2FP.F16.F32.PACK_AB R32, RZ, R32 ;  /* 0x00000020ff20723e */ /* 0x000fe200000000ff */
[----:B------:R-:W-:Y:S01]  /*3be0*/  FMUL R43, R43, R57 ;  /* 0x000000392b2b7220 */ /* 0x000fe20000400000 */
[----:B------:R-:W-:Y:S01]  /*3bf0*/  F2FP.F16.F32.PACK_AB R33, RZ, R33 ;  /* 0x00000021ff21723e */ /* 0x000fe200000000ff */
[-C--:B------:R-:W-:Y:S01]  /*3c00*/  FMUL R44, R44, R57.reuse ;  /* 0x000000392c2c7220 */ /* 0x080fe20000400000 */
[----:B------:R-:W-:Y:S01]  /*3c10*/  F2FP.F16.F32.PACK_AB R34, RZ, R34 ;  /* 0x00000022ff22723e */ /* 0x000fe200000000ff */
[----:B------:R-:W-:Y:S01]  /*3c20*/  @P3 STG.E.U16 desc[UR36][R4.64+0x12], R29 ;  /* 0x0000121d04003986 */ /* 0x000fe2000c101524 */
[----:B------:R-:W-:Y:S01]  /*3c30*/  ISETP.GT.AND P3, PT, R3, 0x11, PT ;  /* 0x000000110300780c */ /* 0x000fe20003f64270 */
[----:B------:R-:W-:Y:S01]  /*3c40*/  FMUL R45, R45, R57 ;  /* 0x000000392d2d7220 */ /* 0x000fe20000400000 */
[----:B------:R-:W-:Y:S01]  /*3c50*/  F2FP.F16.F32.PACK_AB R35, RZ, R35 ;  /* 0x00000023ff23723e */ /* 0x000fe200000000ff */
[----:B------:R-:W-:Y:S01]  /*3c60*/  @P1 STG.E.U16 desc[UR36][R6.64+0x10], R30 ;  /* 0x0000101e06001986 */ /* 0x000fe2000c101524 */
[----:B------:R-:W-:Y:S01]  /*3c70*/  ISETP.GT.AND P1, PT, R0, 0x8, P0 ;  /* 0x000000080000780c */ /* 0x000fe20000724270 */
[-C--:B------:R-:W-:Y:S01]  /*3c80*/  FMUL R46, R46, R57.reuse ;  /* 0x000000392e2e7220 */ /* 0x080fe20000400000 */
[----:B------:R-:W-:Y:S01]  /*3c90*/  ISETP.GT.AND P0, PT, R3, 0x18, PT ;  /* 0x000000180300780c */ /* 0x000fe20003f04270 */
[----:B------:R-:W-:Y:S01]  /*3ca0*/  @P2 STG.E.U16 desc[UR36][R6.64+0x12], R31 ;  /* 0x0000121f06002986 */ /* 0x000fe2000c101524 */
[C---:B------:R-:W-:Y:S01]  /*3cb0*/  ISETP.GT.AND P2, PT, R0.reuse, RZ, P3 ;  /* 0x000000ff0000720c */ /* 0x040fe20001f44270 */
[-C--:B------:R-:W-:Y:S01]  /*3cc0*/  FMUL R47, R47, R57.reuse ;  /* 0x000000392f2f7220 */ /* 0x080fe20000400000 */
[C---:B------:R-:W-:Y:S01]  /*3cd0*/  ISETP.GT.AND P3, PT, R0.reuse, 0x8, P3 ;  /* 0x000000080000780c */ /* 0x040fe20001f64270 */
[----:B------:R-:W-:Y:S01]  /*3ce0*/  @P4 STG.E.U16 desc[UR36][R4.64+0x20], R32 ;  /* 0x0000202004004986 */ /* 0x000fe2000c101524 */
[----:B------:R-:W-:Y:S01]  /*3cf0*/  ISETP.GT.AND P4, PT, R0, RZ, P0 ;  /* 0x000000ff0000720c */ /* 0x000fe20000784270 */
[-C--:B------:R-:W-:Y:S01]  /*3d00*/  FMUL R48, R48, R57.reuse ;  /* 0x0000003930307220 */ /* 0x080fe20000400000 */
[----:B------:R-:W-:Y:S01]  /*3d10*/  F2FP.F16.F32.PACK_AB R36, RZ, R36 ;  /* 0x00000024ff24723e */ /* 0x000fe200000000ff */
[----:B------:R-:W-:Y:S01]  /*3d20*/  FMUL R49, R49, R57 ;  /* 0x0000003931317220 */ /* 0x000fe20000400000 */
[----:B------:R-:W-:Y:S01]  /*3d30*/  F2FP.F16.F32.PACK_AB R37, RZ, R37 ;  /* 0x00000025ff25723e */ /* 0x000fe200000000ff */
[-C--:B------:R-:W-:Y:S01]  /*3d40*/  FMUL R50, R50, R57.reuse ;  /* 0x0000003932327220 */ /* 0x080fe20000400000 */
[----:B------:R-:W-:Y:S01]  /*3d50*/  F2FP.F16.F32.PACK_AB R38, RZ, R38 ;  /* 0x00000026ff26723e */ /* 0x000fe200000000ff */
[----:B------:R-:W-:Y:S01]  /*3d60*/  FMUL R51, R51, R57 ;  /* 0x0000003933337220 */ /* 0x000fe20000400000 */
[----:B------:R-:W-:Y:S01]  /*3d70*/  F2FP.F16.F32.PACK_AB R39, RZ, R39 ;  /* 0x00000027ff27723e */ /* 0x000fe200000000ff */
[----:B------:R-:W-:Y:S01]  /*3d80*/  @P2 STG.E.U16 desc[UR36][R4.64+0x22], R33 ;  /* 0x0000222104002986 */ /* 0x000fe2000c101524 */
[----:B------:R-:W-:Y:S01]  /*3d90*/  F2FP.F16.F32.PACK_AB R40, RZ, R40 ;  /* 0x00000028ff28723e */ /* 0x000fe200000000ff */
        /* <DEDUP_REMOVED lines=10> */
[----:B------:R-:W-:Y:S01]  /*3e40*/  @P4 STG.E.U16 desc[UR36][R4.64+0x30], R36 ;  /* 0x0000302404004986 */ /* 0x000fe2000c101524 */
[C---:B------:R-:W-:Y:S01]  /*3e50*/  ISETP.GT.AND P2, PT, R0.reuse, RZ, P3 ;  /* 0x000000ff0000720c */ /* 0x040fe20001f44270 */
[----:B------:R-:W-:Y:S01]  /*3e60*/  FMUL R55, R55, R57 ;  /* 0x0000003937377220 */ /* 0x000fe20000400000 */
[----:B------:R-:W-:-:S02]  /*3e70*/  ISETP.GT.AND P4, PT, R0, 0x8, P3 ;  /* 0x000000080000780c */ /* 0x000fc40001f84270 */
[C---:B------:R-:W-:Y:S02]  /*3e80*/  ISETP.GT.AND P3, PT, R0.reuse, RZ, P0 ;  /* 0x000000ff0000720c */ /* 0x040fe40000764270 */
[----:B------:R-:W-:Y:S02]  /*3e90*/  ISETP.GT.AND P0, PT, R0, 0x8, P0 ;  /* 0x000000080000780c */ /* 0x000fe40000704270 */
[----:B------:R-:W-:Y:S02]  /*3ea0*/  F2FP.F16.F32.PACK_AB R43, RZ, R43 ;  /* 0x0000002bff2b723e */ /* 0x000fe400000000ff */
[----:B------:R-:W-:Y:S02]  /*3eb0*/  F2FP.F16.F32.PACK_AB R44, RZ, R44 ;  /* 0x0000002cff2c723e */ /* 0x000fe400000000ff */
[----:B------:R-:W-:Y:S01]  /*3ec0*/  F2FP.F16.F32.PACK_AB R45, RZ, R45 ;  /* 0x0000002dff2d723e */ /* 0x000fe200000000ff */
[----:B------:R-:W-:Y:S01]  /*3ed0*/  @P2 STG.E.U16 desc[UR36][R4.64+0x32], R37 ;  /* 0x0000322504002986 */ /* 0x000fe2000c101524 */
[----:B------:R-:W-:-:S02]  /*3ee0*/  F2FP.F16.F32.PACK_AB R46, RZ, R46 ;  /* 0x0000002eff2e723e */ /* 0x000fc400000000ff */
[----:B------:R-:W-:Y:S01]  /*3ef0*/  F2FP.F16.F32.PACK_AB R47, RZ, R47 ;  /* 0x0000002fff2f723e */ /* 0x000fe200000000ff */
[----:B------:R-:W-:Y:S01]  /*3f00*/  @P1 STG.E.U16 desc[UR36][R6.64+0x30], R38 ;  /* 0x0000302606001986 */ /* 0x000fe2000c101524 */
[C---:B------:R-:W-:Y:S02]  /*3f10*/  ISETP.GT.AND P1, PT, R3.reuse, 0x28, PT ;  /* 0x000000280300780c */ /* 0x040fe40003f24270 */
[----:B------:R-:W-:Y:S01]  /*3f20*/  F2FP.F16.F32.PACK_AB R48, RZ, R48 ;  /* 0x00000030ff30723e */ /* 0x000fe200000000ff */
[----:B------:R-:W-:Y:S01]  /*3f30*/  @P4 STG.E.U16 desc[UR36][R6.64+0x32], R39 ;  /* 0x0000322706004986 */ /* 0x000fe2000c101524 */
[----:B------:R-:W-:Y:S02]  /*3f40*/  ISETP.GT.AND P4, PT, R3, 0x21, PT ;  /* 0x000000210300780c */ /* 0x000fe40003f84270 */
[----:B------:R-:W-:Y:S01]  /*3f50*/  F2FP.F16.F32.PACK_AB R49, RZ, R49 ;  /* 0x00000031ff31723e */ /* 0x000fe200000000ff */
[----:B------:R-:W-:Y:S01]  /*3f60*/  @P3 STG.E.U16 desc[UR36][R4.64+0x40], R40 ;  /* 0x0000402804003986 */ /* 0x000fe2000c101524 */
[----:B------:R-:W-:-:S02]  /*3f70*/  ISETP.GT.AND P2, PT, R0, RZ, P4 ;  /* 0x000000ff0000720c */ /* 0x000fc40002744270 */
[C---:B------:R-:W-:Y:S02]  /*3f80*/  ISETP.GT.AND P4, PT, R0.reuse, 0x8, P4 ;  /* 0x000000080000780c */ /* 0x040fe40002784270 */
        /* <DEDUP_REMOVED lines=12> */
[C---:B------:R-:W-:Y:S02]  /*4050*/  ISETP.GT.AND P2, PT, R0.reuse, RZ, P0 ;  /* 0x000000ff0000720c */ /* 0x040fe40000744270 */
[----:B------:R-:W-:Y:S01]  /*4060*/  ISETP.GT.AND P0, PT, R0, 0x8, P0 ;  /* 0x000000080000780c */ /* 0x000fe20000704270 */
[----:B------:R-:W-:Y:S01]  /*4070*/  @P3 STG.E.U16 desc[UR36][R4.64+0x50], R44 ;  /* 0x0000502c04003986 */ /* 0x000fe2000c101524 */
[----:B------:R-:W-:-:S04]  /*4080*/  ISETP.GT.AND P3, PT, R3, 0x30, PT ;  /* 0x000000300300780c */ /* 0x000fc80003f64270 */
[C---:B------:R-:W-:Y:S02]  /*4090*/  ISETP.GT.AND P4, PT, R0.reuse, RZ, P3 ;  /* 0x000000ff0000720c */ /* 0x040fe40001f84270 */
[----:B------:R-:W-:-:S03]  /*40a0*/  ISETP.GT.AND P3, PT, R0, 0x8, P3 ;  /* 0x000000080000780c */ /* 0x000fc60001f64270 */
[----:B------:R-:W-:Y:S01]  /*40b0*/  @P2 STG.E.U16 desc[UR36][R4.64+0x52], R45 ;  /* 0x0000522d04002986 */ /* 0x000fe2000c101524 */
[----:B------:R-:W-:-:S03]  /*40c0*/  ISETP.GT.AND P2, PT, R3, 0x39, PT ;  /* 0x000000390300780c */ /* 0x000fc60003f44270 */
[----:B------:R-:W-:Y:S01]  /*40d0*/  @P1 STG.E.U16 desc[UR36][R6.64+0x50], R46 ;  /* 0x0000502e06001986 */ /* 0x000fe2000c101524 */
[----:B------:R-:W-:-:S03]  /*40e0*/  ISETP.GT.AND P1, PT, R3, 0x38, PT ;  /* 0x000000380300780c */ /* 0x000fc60003f24270 */
[----:B------:R-:W-:Y:S01]  /*40f0*/  @P0 STG.E.U16 desc[UR36][R6.64+0x52], R47 ;  /* 0x0000522f06000986 */ /* 0x000fe2000c101524 */
[----:B------:R-:W-:-:S03]  /*4100*/  ISETP.GT.AND P0, PT, R3, 0x31, PT ;  /* 0x000000310300780c */ /* 0x000fc60003f04270 */
[----:B------:R-:W-:Y:S01]  /*4110*/  @P4 STG.E.U16 desc[UR36][R4.64+0x60], R48 ;  /* 0x0000603004004986 */ /* 0x000fe2000c101524 */
[C---:B------:R-:W-:Y:S02]  /*4120*/  ISETP.GT.AND P4, PT, R0.reuse, RZ, P0 ;  /* 0x000000ff0000720c */ /* 0x040fe40000784270 */
[----:B------:R-:W-:-:S11]  /*4130*/  ISETP.GT.AND P0, PT, R0, 0x8, P0 ;  /* 0x000000080000780c */ /* 0x000fd60000704270 */
[----:B------:R-:W-:Y:S02]  /*4140*/  @P4 IMAD.MOV.U32 R2, RZ, RZ, R4 ;  /* 0x000000ffff024224 */ /* 0x000fe400078e0004 */
[----:B------:R-:W-:-:S05]  /*4150*/  @P4 IMAD.MOV.U32 R3, RZ, RZ, R5 ;  /* 0x000000ffff034224 */ /* 0x000fca00078e0005 */
[----:B------:R1:W-:Y:S01]  /*4160*/  @P4 STG.E.U16 desc[UR36][R2.64+0x62], R49 ;  /* 0x0000623102004986 */ /* 0x0003e2000c101524 */
[C---:B------:R-:W-:Y:S02]  /*4170*/  ISETP.GT.AND P4, PT, R0.reuse, RZ, P2 ;  /* 0x000000ff0000720c */ /* 0x040fe40001784270 */
[----:B------:R-:W-:Y:S01]  /*4180*/  ISETP.GT.AND P2, PT, R0, 0x8, P2 ;  /* 0x000000080000780c */ /* 0x000fe20001744270 */
[----:B-1----:R-:W-:Y:S02]  /*4190*/  @P3 IMAD.MOV.U32 R2, RZ, RZ, R6 ;  /* 0x000000ffff023224 */ /* 0x002fe400078e0006 */
[----:B------:R-:W-:-:S05]  /*41a0*/  @P3 IMAD.MOV.U32 R3, RZ, RZ, R7 ;  /* 0x000000ffff033224 */ /* 0x000fca00078e0007 */
[----:B------:R1:W-:Y:S01]  /*41b0*/  @P3 STG.E.U16 desc[UR36][R2.64+0x60], R50 ;  /* 0x0000603202003986 */ /* 0x0003e2000c101524 */
[C---:B------:R-:W-:Y:S02]  /*41c0*/  ISETP.GT.AND P3, PT, R0.reuse, RZ, P1 ;  /* 0x000000ff0000720c */ /* 0x040fe40000f64270 */
[----:B------:R-:W-:Y:S01]  /*41d0*/  ISETP.GT.AND P1, PT, R0, 0x8, P1 ;  /* 0x000000080000780c */ /* 0x000fe20000f24270 */
[----:B-1----:R-:W-:Y:S02]  /*41e0*/  @P0 IMAD.MOV.U32 R2, RZ, RZ, R6 ;  /* 0x000000ffff020224 */ /* 0x002fe400078e0006 */
[----:B------:R-:W-:-:S05]  /*41f0*/  @P0 IMAD.MOV.U32 R3, RZ, RZ, R7 ;  /* 0x000000ffff030224 */ /* 0x000fca00078e0007 */
[----:B------:R1:W-:Y:S03]  /*4200*/  @P0 STG.E.U16 desc[UR36][R2.64+0x62], R51 ;  /* 0x0000623302000986 */ /* 0x0003e6000c101524 */
[----:B-1----:R-:W-:Y:S02]  /*4210*/  @P3 IMAD.MOV.U32 R2, RZ, RZ, R4 ;  /* 0x000000ffff023224 */ /* 0x002fe400078e0004 */
[----:B------:R-:W-:-:S05]  /*4220*/  @P3 IMAD.MOV.U32 R3, RZ, RZ, R5 ;  /* 0x000000ffff033224 */ /* 0x000fca00078e0005 */
[----:B------:R1:W-:Y:S04]  /*4230*/  @P3 STG.E.U16 desc[UR36][R2.64+0x70], R52 ;  /* 0x0000703402003986 */ /* 0x0003e8000c101524 */
[----:B------:R2:W-:Y:S01]  /*4240*/  @P4 STG.E.U16 desc[UR36][R4.64+0x72], R53 ;  /* 0x0000723504004986 */ /* 0x0005e2000c101524 */
[----:B-1----:R-:W-:Y:S02]  /*4250*/  @P1 IMAD.MOV.U32 R2, RZ, RZ, R6 ;  /* 0x000000ffff021224 */ /* 0x002fe400078e0006 */
[----:B------:R-:W-:-:S05]  /*4260*/  @P1 IMAD.MOV.U32 R3, RZ, RZ, R7 ;  /* 0x000000ffff031224 */ /* 0x000fca00078e0007 */
[----:B------:R2:W-:Y:S04]  /*4270*/  @P1 STG.E.U16 desc[UR36][R2.64+0x70], R54 ;  /* 0x0000703602001986 */ /* 0x0005e8000c101524 */
[----:B------:R2:W-:Y:S02]  /*4280*/  @P2 STG.E.U16 desc[UR36][R6.64+0x72], R55 ;  /* 0x0000723706002986 */ /* 0x0005e4000c101524 */
.L_x_98:
[----:B------:R-:W-:Y:S05]  /*4290*/  BSYNC B0 ;  /* 0x0000000000007941 */ /* 0x000fea0003800000 */
.L_x_36:
[----:B0-2---:R-:W2:Y:S01]  /*42a0*/  LDL.64 R2, [R1] ;  /* 0x0000000001027983 */ /* 0x005ea20000100a00 */
[----:B------:R-:W-:Y:S01]  /*42b0*/  ULDC.64 UR4, c[0x0][0x650] ;  /* 0x0001940000047ab9 */ /* 0x000fe20000000a00 */
[----:B------:R0:W-:Y:S01]  /*42c0*/  SYNCS.ARRIVE.TRANS64.A1T0 RZ, [R65+UR47], RZ ;  /* 0x000000ff41ff79a7 */ /* 0x0001e2000810002f */
[----:B------:R-:W-:Y:S01]  /*42d0*/  PRMT R0, RZ, 0x7610, R0 ;  /* 0x00007610ff007816 */ /* 0x000fe20000000000 */
[----:B-----5:R-:W-:Y:S02]  /*42e0*/  IMAD.MOV.U32 R19, RZ, RZ, -0x1 ;  /* 0xffffffffff137424 */ /* 0x020fe400078e00ff */
[----:B------:R-:W-:Y:S01]  /*42f0*/  IMAD.MOV.U32 R22, RZ, RZ, -0x1 ;  /* 0xffffffffff167424 */ /* 0x000fe200078e00ff */
[----:B--2---:R-:W-:-:S04]  /*4300*/  LEA R18, P0, R2, R18, 0x1 ;  /* 0x0000001202127211 */ /* 0x004fc800078008ff */
[----:B------:R-:W-:Y:S01]  /*4310*/  LEA.HI.X R17, R2, R17, R23, 0x1, P0 ;  /* 0x0000001102117211 */ /* 0x000fe200000f0c17 */
[----:B------:R-:W-:Y:S01]  /*4320*/  IMAD.MOV.U32 R2, RZ, RZ, -0x1 ;  /* 0xffffffffff027424 */ /* 0x000fe200078e00ff */
[----:B------:R-:W-:-:S04]  /*4330*/  ISETP.GE.U32.AND P0, PT, R18, UR4, PT ;  /* 0x0000000412007c0c */ /* 0x000fc8000bf06070 */
[----:B------:R-:W-:-:S13]  /*4340*/  ISETP.GE.U32.AND.EX P0, PT, R17, UR5, PT, P0 ;  /* 0x0000000511007c0c */ /* 0x000fda000bf06100 */
[----:B0-----:R-:W-:Y:S05]  /*4350*/  @P0 BRA `(.L_x_99) ;  /* 0x0000000400700947 */ /* 0x001fea0003800000 */
[----:B------:R-:W0:Y:S01]  /*4360*/  S2R R10, SR_CTAID.X ;  /* 0x00000000000a7919 */ /* 0x000e220000002500 */
[----:B-1-34-:R-:W1:Y:S01]  /*4370*/  LDC.64 R8, c[0x0][0x628] ;  /* 0x00018a00ff087b82 */ /* 0x01ae620000000a00 */
[----:B------:R-:W-:Y:S01]  /*4380*/  ULDC UR4, c[0x0][0x150] ;  /* 0x0000540000047ab9 */ /* 0x000fe20000000800 */
[----:B------:R-:W-:Y:S01]  /*4390*/  IMAD.MOV.U32 R6, RZ, RZ, R18 ;  /* 0x000000ffff067224 */ /* 0x000fe200078e0012 */
[----:B------:R-:W2:Y:S01]  /*43a0*/  S2R R20, SR_CTAID.Y ;  /* 0x0000000000147919 */ /* 0x000ea20000002600 */
[----:B------:R-:W-:-:S04]  /*43b0*/  IMAD.MOV.U32 R7, RZ, RZ, R17 ;  /* 0x000000ffff077224 */ /* 0x000fc800078e0011 */
[----:B------:R-:W3:Y:S08]  /*43c0*/  LDC R15, c[0x0][0x144] ;  /* 0x00005100ff0f7b82 */ /* 0x000ef00000000800 */
[----:B------:R-:W4:Y:S08]  /*43d0*/  LDC R0, c[0x0][0x630] ;  /* 0x00018c00ff007b82 */ /* 0x000f300000000800 */
[----:B------:R-:W2:Y:S01]  /*43e0*/  LDC.64 R12, c[0x0][0x620] ;  /* 0x00018800ff0c7b82 */ /* 0x000ea20000000a00 */
[----:B-1----:R-:W-:-:S04]  /*43f0*/  ISETP.NE.U32.AND P0, PT, R8, RZ, PT ;  /* 0x000000ff0800720c */ /* 0x002fc80003f05070 */
[----:B------:R-:W-:Y:S02]  /*4400*/  ISETP.NE.AND.EX P0, PT, R9, RZ, PT, P0 ;  /* 0x000000ff0900720c */ /* 0x000fe40003f05300 */
[----:B0-----:R-:W-:-:S05]  /*4410*/  I2FP.F32.U32 R2, R10 ;  /* 0x0000000a00027245 */ /* 0x001fca0000201000 */
[----:B------:R-:W-:-:S04]  /*4420*/  FMUL R2, R2, UR4 ;  /* 0x0000000402027c20 */ /* 0x000fc80008400000 */
[----:B------:R0:W1:Y:S02]  /*4430*/  F2I.U32.TRUNC.NTZ R14, R2 ;  /* 0x00000002000e7305 */ /* 0x000064000020f000 */
[----:B---34-:R-:W-:Y:S05]  /*4440*/  @!P0 BRA `(.L_x_100) ;  /* 0x0000000000288947 */ /* 0x018fea0003800000 */
[----:B------:R-:W3:Y:S02]  /*4450*/  LDC R3, c[0x0][0x634] ;  /* 0x00018d00ff037b82 */ /* 0x000ee40000000800 */
[----:B---3--:R-:W-:-:S05]  /*4460*/  IADD3 R7, P0, R18, R3, RZ ;  /* 0x0000000312077210 */ /* 0x008fca0007f1e0ff */
[----:B------:R-:W-:-:S04]  /*4470*/  IMAD.X R11, RZ, RZ, R17, P0 ;  /* 0x000000ffff0b7224 */ /* 0x000fc800000e0611 */
[----:B0-----:R-:W-:-:S04]  /*4480*/  IMAD.WIDE.U32 R2, R11, R8, RZ ;  /* 0x000000080b027225 */ /* 0x001fc800078e00ff */
[----:B------:R-:W-:-:S04]  /*4490*/  IMAD.WIDE.U32 R4, P0, R7, R9, R2 ;  /* 0x0000000907047225 */ /* 0x000fc80007800002 */
[----:B------:R-:W-:-:S04]  /*44a0*/  IMAD.WIDE.U32 R2, R7, R8, RZ ;  /* 0x0000000807027225 */ /* 0x000fc800078e00ff */
[----:B------:R-:W-:Y:S01]  /*44b0*/  IMAD.X R7, RZ, RZ, RZ, P0 ;  /* 0x000000ffff077224 */ /* 0x000fe200000e06ff */
[----:B------:R-:W-:Y:S01]  /*44c0*/  IADD3 RZ, P0, R3, R4, RZ ;  /* 0x0000000403ff7210 */ /* 0x000fe20007f1e0ff */
[----:B------:R-:W-:-:S04]  /*44d0*/  IMAD.MOV.U32 R6, RZ, RZ, R5 ;  /* 0x000000ffff067224 */ /* 0x000fc800078e0005 */
[----:B------:R-:W-:-:S08]  /*44e0*/  IMAD.WIDE.U32.X R6, R11, R9, R6, P0 ;  /* 0x000000090b067225 */ /* 0x000fd000000e0406 */
.L_x_100:
[----:B------:R-:W3:Y:S01]  /*44f0*/  LDC.64 R26, c[0x0][0x640] ;  /* 0x00019000ff1a7b82 */ /* 0x000ee20000000a00 */
[-C--:B------:R-:W-:Y:S01]  /*4500*/  SHF.R.U64 R11, R6, R0.reuse, R7 ;  /* 0x00000000060b7219 */ /* 0x080fe20000001207 */
[----:B------:R-:W-:Y:S01]  /*4510*/  IMAD.MOV.U32 R19, RZ, RZ, R17 ;  /* 0x000000ffff137224 */ /* 0x000fe200078e0011 */
[----:B------:R-:W-:Y:S01]  /*4520*/  SHF.R.U32.HI R0, RZ, R0, R7 ;  /* 0x00000000ff007219 */ /* 0x000fe20000011607 */
[----:B-1----:R-:W-:Y:S01]  /*4530*/  IMAD.MOV R14, RZ, RZ, -R14 ;  /* 0x000000ffff0e7224 */ /* 0x002fe200078e0a0e */
[----:B------:R-:W-:Y:S01]  /*4540*/  IADD3 R5, P0, RZ, -R11, RZ ;  /* 0x8000000bff057210 */ /* 0x000fe20007f1e0ff */
[----:B------:R-:W-:Y:S01]  /*4550*/  ULDC UR4, c[0x0][0x154] ;  /* 0x0000550000047ab9 */ /* 0x000fe20000000800 */
[----:B------:R-:W-:Y:S01]  /*4560*/  IMAD.MOV.U32 R7, RZ, RZ, 0x1 ;  /* 0x00000001ff077424 */ /* 0x000fe200078e00ff */
[----:B------:R-:W1:Y:S01]  /*4570*/  LDC R4, c[0x0][0x618] ;  /* 0x00018600ff047b82 */ /* 0x000e620000000800 */
[----:B------:R-:W-:Y:S02]  /*4580*/  IMAD R22, R15, R14, R10 ;  /* 0x0000000e0f167224 */ /* 0x000fe400078e020a */
[----:B------:R-:W-:-:S04]  /*4590*/  IMAD.X R3, RZ, RZ, ~R0, P0 ;  /* 0x000000ffff037224 */ /* 0x000fc800000e0e00 */
[-C--:B--2---:R-:W-:Y:S01]  /*45a0*/  IMAD R0, R3, R12.reuse, RZ ;  /* 0x0000000c03007224 */ /* 0x084fe200078e02ff */
[----:B------:R-:W2:Y:S01]  /*45b0*/  LDC R6, c[0x0][0x608] ;  /* 0x00018200ff067b82 */ /* 0x000ea20000000800 */
[----:B0-----:R-:W-:-:S04]  /*45c0*/  IMAD.WIDE.U32 R2, R5, R12, R18 ;  /* 0x0000000c05027225 */ /* 0x001fc800078e0012 */
[----:B------:R-:W-:Y:S01]  /*45d0*/  IMAD R5, R5, R13, R0 ;  /* 0x0000000d05057224 */ /* 0x000fe200078e0200 */
[----:B------:R-:W-:Y:S02]  /*45e0*/  I2FP.F32.U32 R0, R20 ;  /* 0x0000001400007245 */ /* 0x000fe40000201000 */
[----:B------:R-:W0:Y:S01]  /*45f0*/  LDC R24, c[0x0][0x658] ;  /* 0x00019600ff187b82 */ /* 0x000e220000000800 */
[----:B------:R-:W-:Y:S01]  /*4600*/  IMAD.IADD R3, R3, 0x1, R5 ;  /* 0x0000000103037824 */ /* 0x000fe200078e0205 */
[----:B---3--:R-:W-:Y:S01]  /*4610*/  ISETP.NE.U32.AND P0, PT, R26, RZ, PT ;  /* 0x000000ff1a00720c */ /* 0x008fe20003f05070 */
[----:B------:R-:W-:Y:S01]  /*4620*/  FMUL R0, R0, UR4 ;  /* 0x0000000400007c20 */ /* 0x000fe20008400000 */
[----:B------:R-:W-:Y:S02]  /*4630*/  IMAD.MOV.U32 R5, RZ, RZ, -0x1 ;  /* 0xffffffffff057424 */ /* 0x000fe400078e00ff */
[----:B------:R-:W-:Y:S01]  /*4640*/  ISETP.NE.AND.EX P0, PT, R27, RZ, PT, P0 ;  /* 0x000000ff1b00720c */ /* 0x000fe20003f05300 */
[----:B------:R3:W4:Y:S01]  /*4650*/  F2I.U32.TRUNC.NTZ R12, R0 ;  /* 0x00000000000c7305 */ /* 0x000722000020f000 */
[----:B------:R-:W3:Y:S01]  /*4660*/  LDC R15, c[0x0][0x148] ;  /* 0x00005200ff0f7b82 */ /* 0x000ee20000000800 */
[----:B-1----:R-:W-:-:S02]  /*4670*/  SHF.R.U64 R10, R2, R4, R3 ;  /* 0x00000004020a7219 */ /* 0x002fc40000001203 */
[----:B------:R-:W-:-:S05]  /*4680*/  SHF.R.U32.HI R3, RZ, R4, R3 ;  /* 0x00000004ff037219 */ /* 0x000fca0000011603 */
[----:B------:R-:W1:Y:S01]  /*4690*/  LDC R14, c[0x0][0x600] ;  /* 0x00018000ff0e7b82 */ /* 0x000e620000000800 */
[-CC-:B--2---:R-:W-:Y:S02]  /*46a0*/  SHF.R.U64 R8, R10, R6.reuse, R3.reuse ;  /* 0x000000060a087219 */ /* 0x184fe40000001203 */
[----:B------:R-:W-:-:S05]  /*46b0*/  SHF.R.U32.HI R3, RZ, R6, R3 ;  /* 0x00000006ff037219 */ /* 0x000fca0000011603 */
[----:B------:R-:W2:Y:S01]  /*46c0*/  LDC R21, c[0x0][0x648] ;  /* 0x00019200ff157b82 */ /* 0x000ea20000000800 */
[-CC-:B0-----:R-:W-:Y:S02]  /*46d0*/  SHF.R.U64 R13, R8, R24.reuse, R3.reuse ;  /* 0x00000018080d7219 */ /* 0x181fe40000001203 */
[-C--:B------:R-:W-:Y:S02]  /*46e0*/  SHF.L.U32 R5, R5, R24.reuse, RZ ;  /* 0x0000001805057219 */ /* 0x080fe400000006ff */
[-C--:B------:R-:W-:Y:S01]  /*46f0*/  SHF.R.U32.HI R3, RZ, R24.reuse, R3 ;  /* 0x00000018ff037219 */ /* 0x080fe20000011603 */
[----:B------:R-:W-:Y:S01]  /*4700*/  IMAD.MOV.U32 R2, RZ, RZ, R13 ;  /* 0x000000ffff027224 */ /* 0x000fe200078e000d */
[----:B------:R-:W-:Y:S01]  /*4710*/  SHF.L.U32 R24, R7, R24, RZ ;  /* 0x0000001807187219 */ /* 0x000fe200000006ff */
[----:B------:R-:W0:Y:S01]  /*4720*/  LDC R25, c[0x0][0x638] ;  /* 0x00018e00ff197b82 */ /* 0x000e220000000800 */
[----:B------:R-:W-:-:S07]  /*4730*/  LOP3.LUT R19, RZ, R5, RZ, 0x33, !PT ;  /* 0x00000005ff137212 */ /* 0x000fce00078e33ff */
[----:B------:R-:W0:Y:S01]  /*4740*/  LDC R28, c[0x0][0x610] ;  /* 0x00018400ff1c7b82 */ /* 0x000e220000000800 */
[----:B----4-:R-:W-:Y:S05]  /*4750*/  @!P0 BRA `(.L_x_101) ;  /* 0x0000000000288947 */ /* 0x010fea0003800000 */
[----:B---3--:R-:W3:Y:S02]  /*4760*/  LDC R0, c[0x0][0x64c] ;  /* 0x00019300ff007b82 */ /* 0x008ee40000000800 */
        /* <DEDUP_REMOVED lines=9> */
.L_x_101:
[----:B------:R-:W4:Y:S01]  /*4800*/  LDC R4, c[0x0][0x65c] ;  /* 0x00019700ff047b82 */ /* 0x000f220000000800 */
[----:B--23--:R-:W-:Y:S01]  /*4810*/  SHF.R.U64 R0, R2, R21, R3 ;  /* 0x0000001502007219 */ /* 0x00cfe20000001203 */
[----:B-1----:R-:W-:Y:S01]  /*4820*/  VIADD R3, R14, 0xffffffff ;  /* 0xffffffff0e037836 */ /* 0x002fe20000000000 */
[----:B------:R-:W-:Y:S01]  /*4830*/  LOP3.LUT R19, R8, R19, RZ, 0xc0, !PT ;  /* 0x0000001308137212 */ /* 0x000fe200078ec0ff */
[----:B------:R-:W-:Y:S02]  /*4840*/  IMAD.MOV R12, RZ, RZ, -R12 ;  /* 0x000000ffff0c7224 */ /* 0x000fe400078e0a0c */
[----:B------:R-:W-:Y:S01]  /*4850*/  IMAD.MOV R2, RZ, RZ, -R0 ;  /* 0x000000ffff027224 */ /* 0x000fe200078e0a00 */
[----:B------:R-:W-:Y:S01]  /*4860*/  LOP3.LUT R3, R10, R3, RZ, 0xc0, !PT ;  /* 0x000000030a037212 */ /* 0x000fe200078ec0ff */
[----:B------:R-:W-:Y:S02]  /*4870*/  IMAD R19, R24, R0, R19 ;  /* 0x0000000018137224 */ /* 0x000fe400078e0213 */
[----:B0-----:R-:W-:-:S04]  /*4880*/  IMAD R0, R2, R25, R13 ;  /* 0x0000001902007224 */ /* 0x001fc800078e020d */
[----:B------:R-:W-:Y:S01]  /*4890*/  IMAD R2, R0, R14, R3 ;  /* 0x0000000e00027224 */ /* 0x000fe200078e0203 */
[----:B----4-:R-:W-:Y:S01]  /*48a0*/  ISETP.NE.AND P0, PT, R4, 0x1, PT ;  /* 0x000000010400780c */ /* 0x010fe20003f05270 */
[----:B------:R-:W-:-:S05]  /*48b0*/  IMAD.MOV.U32 R4, RZ, RZ, 0x1 ;  /* 0x00000001ff047424 */ /* 0x000fca00078e00ff */
[----:B------:R-:W-:-:S07]  /*48c0*/  PRMT R0, R4, 0x7610, R0 ;  /* 0x0000761004007816 */ /* 0x000fce0000000000 */
[----:B------:R-:W-:-:S04]  /*48d0*/  @P0 IMAD R22, R15, R12, R20 ;  /* 0x0000000c0f160224 */ /* 0x000fc800078e0214 */
[----:B------:R-:W-:-:S05]  /*48e0*/  IMAD R19, R19, R28, R22 ;  /* 0x0000001c13137224 */ /* 0x000fca00078e0216 */
[----:B------:R-:W-:Y:S02]  /*48f0*/  SEL R22, R2, R19, !P0 ;  /* 0x0000001302167207 */ /* 0x000fe40004000000 */
[----:B------:R-:W-:Y:S01]  /*4900*/  SEL R19, R19, R2, !P0 ;  /* 0x0000000213137207 */ /* 0x000fe20004000000 */
[----:B------:R-:W-:-:S07]  /*4910*/  IMAD.MOV.U32 R2, RZ, RZ, R11 ;  /* 0x000000ffff027224 */ /* 0x000fce00078e000b */
.L_x_99:
[----:B------:R-:W-:Y:S02]  /*4920*/  LOP3.LUT P0, RZ, R0, 0xff, RZ, 0xc0, !PT ;  /* 0x000000ff00ff7812 */ /* 0x000fe4000780c0ff */
[----:B------:R-:W-:-:S11]  /*4930*/  LOP3.LUT R73, R73, 0x1, RZ, 0x3c, !PT ;  /* 0x0000000149497812 */ /* 0x000fd600078e3cff */
[----:B------:R-:W-:Y:S05]  /*4940*/  @P0 BRA `(.L_x_102) ;  /* 0xffffffcc004c0947 */ /* 0x000fea000383ffff */
[----:B------:R-:W-:Y:S05]  /*4950*/  EXIT ;  /* 0x000000000000794d */ /* 0x000fea0003800000 */
.L_x_17:
[----:B------:R-:W-:-:S08]  /*4960*/  ISETP.NE.AND P0, PT, R5, RZ, PT ;  /* 0x000000ff0500720c */ /* 0x000fd00003f05270 */
[----:B0-2---:R-:W0:-:S00]  /*4970*/  USETMAXREG.DEALLOC.CTAPOOL 0x28 ;  /* 0x00000028000079c8 */ /* 0x005e0000080e0500 */
[----:B------:R-:W-:Y:S05]  /*4980*/  @P0 EXIT ;  /* 0x000000000000094d */ /* 0x000fea0003800000 */
[----:B0-----:R-:W-:Y:S01]  /*4990*/  LOP3.LUT P0, RZ, R8, 0xff, RZ, 0xc0, !PT ;  /* 0x000000ff08ff7812 */ /* 0x001fe2000780c0ff */
[----:B------:R-:W-:Y:S02]  /*49a0*/  IMAD.MOV.U32 R0, RZ, RZ, 0x1 ;  /* 0x00000001ff007424 */ /* 0x000fe400078e00ff */
[----:B------:R-:W-:-:S10]  /*49b0*/  IMAD.MOV.U32 R8, RZ, RZ, RZ ;  /* 0x000000ffff087224 */ /* 0x000fd400078e00ff */
[----:B------:R-:W-:Y:S05]  /*49c0*/  @!P0 BRA `(.L_x_103) ;  /* 0x0000000c00388947 */ /* 0x000fea0003800000 */
[----:B------:R-:W0:Y:S01]  /*49d0*/  S2UR UR8, SR_CgaCtaId ;  /* 0x00000000000879c3 */ /* 0x000e220000008800 */
[----:B------:R-:W-:Y:S01]  /*49e0*/  LOP3.LUT P0, RZ, R4, 0x1f, RZ, 0xc0, !PT ;  /* 0x0000001f04ff7812 */ /* 0x000fe2000780c0ff */
[----:B------:R-:W-:Y:S01]  /*49f0*/  ULDC UR5, c[0x0][0x658] ;  /* 0x0001960000057ab9 */ /* 0x000fe20000000800 */
[----:B------:R-:W-:Y:S01]  /*4a00*/  UMOV UR6, 0xffffffff ;  /* 0xffffffff00067882 */ /* 0x000fe20000000000 */
[----:B------:R-:W-:Y:S01]  /*4a10*/  BSSY B0, `(.L_x_103) ;  /* 0x00000c9000007945 */ /* 0x000fe20003800000 */
[----:B------:R-:W-:Y:S01]  /*4a20*/  USHF.L.U32 UR6, UR6, UR5, URZ ;  /* 0x0000000506067299 */ /* 0x000fe2000800063f */
[C---:B------:R-:W-:Y:S01]  /*4a30*/  ISETP.NE.AND P2, PT, R3.reuse, RZ, PT ;  /* 0x000000ff0300720c */ /* 0x040fe20003f45270 */
[----:B------:R-:W-:Y:S01]  /*4a40*/  IMAD.MOV.U32 R9, RZ, RZ, 0x1 ;  /* 0x00000001ff097424 */ /* 0x000fe200078e00ff */
[----:B------:R-:W-:Y:S01]  /*4a50*/  ISETP.NE.OR P0, PT, R3, RZ, !P0 ;  /* 0x000000ff0300720c */ /* 0x000fe20004705670 */
[----:B------:R-:W-:Y:S01]  /*4a60*/  IMAD.MOV.U32 R0, RZ, RZ, 0x1 ;  /* 0x00000001ff007424 */ /* 0x000fe200078e00ff */
[----:B------:R-:W-:Y:S01]  /*4a70*/  LOP3.LUT R6, R16, 0x2, RZ, 0xfc, !PT ;  /* 0x0000000210067812 */ /* 0x000fe200078efcff */
[----:B------:R-:W-:Y:S01]  /*4a80*/  IMAD.MOV.U32 R8, RZ, RZ, RZ ;  /* 0x000000ffff087224 */ /* 0x000fe200078e00ff */
[----:B------:R-:W-:Y:S01]  /*4a90*/  ULDC UR4, c[0x0][0x600] ;  /* 0x0001800000047ab9 */ /* 0x000fe20000000800 */
[----:B------:R-:W-:Y:S01]  /*4aa0*/  UMOV UR7, 0x1 ;  /* 0x0000000100077882 */ /* 0x000fe20000000000 */
[----:B------:R-:W-:-:S02]  /*4ab0*/  UIADD3 UR22, UR40, 0x1, URZ ;  /* 0x0000000128167890 */ /* 0x000fc4000fffe03f */
[----:B------:R-:W-:Y:S02]  /*4ac0*/  UIADD3 UR15, UR4, -0x1, URZ ;  /* 0xffffffff040f7890 */ /* 0x000fe4000fffe03f */
[----:B------:R-:W-:Y:S02]  /*4ad0*/  USHF.L.U32 UR17, UR7, UR5, URZ ;  /* 0x0000000507117299 */ /* 0x000fe4000800063f */
[----:B------:R-:W-:Y:S01]  /*4ae0*/  ULOP3.LUT UR16, URZ, UR6, URZ, 0x33, !UPT ;  /* 0x000000063f107292 */ /* 0x000fe2000f8e333f */
[----:B------:R-:W-:Y:S01]  /*4af0*/  ULDC.64 UR20, c[0x0][0x198] ;  /* 0x0000660000147ab9 */ /* 0x000fe20000000a00 */
[----:B0-----:R-:W-:-:S10]  /*4b00*/  IMAD.U32 R7, RZ, RZ, UR8 ;  /* 0x00000008ff077e24 */ /* 0x001fd4000f8e00ff */
.L_x_115:
[----:B------:R-:W-:-:S03]  /*4b10*/  UMOV UR4, 0xffffffff ;  /* 0xffffffff00047882 */ /* 0x000fc60000000000 */
[----:B------:R-:W-:Y:S05]  /*4b20*/  BRA.DIV UR4, `(.L_x_104) ;  /* 0x0000000e04d07947 */ /* 0x000fea000b800000 */
[----:B------:R-:W-:-:S13]  /*4b30*/  ELECT P6, URZ, PT ;  /* 0x00000000003f782f */ /* 0x000fda00038c0000 */
.L_x_127:
[----:B------:R-:W0:Y:S01]  /*4b40*/  LDC R3, c[0x0][0x28c] ;  /* 0x0000a300ff037b82 */ /* 0x000e220000000800 */
[----:B------:R-:W-:Y:S01]  /*4b50*/  BSSY B1, `(.L_x_105) ;  /* 0x000003c000017945 */ /* 0x000fe20003800000 */
[----:B0-----:R-:W-:-:S13]  /*4b60*/  ISETP.LT.OR P6, PT, R3, 0x1, !P6 ;  /* 0x000000010300780c */ /* 0x001fda00077c1670 */
[----:B------:R-:W-:Y:S05]  /*4b70*/  @P6 BRA `(.L_x_106) ;  /* 0x0000000000e46947 */ /* 0x000fea0003800000 */
[----:B------:R-:W-:Y:S02]  /*4b80*/  IMAD R7, R19, 0x2, R7 ;  /* 0x0000000213077824 */ /* 0x000fe400078e0207 */
[----:B------:R-:W-:Y:S02]  /*4b90*/  IMAD.SHL.U32 R22, R22, 0x40, RZ ;  /* 0x0000004016167824 */ /* 0x000fe400078e00ff */
[----:B------:R-:W-:Y:S02]  /*4ba0*/  IMAD.MOV.U32 R14, RZ, RZ, RZ ;  /* 0x000000ffff0e7224 */ /* 0x000fe400078e00ff */
[----:B------:R-:W-:Y:S02]  /*4bb0*/  IMAD.U32 R15, RZ, RZ, UR22 ;  /* 0x00000016ff0f7e24 */ /* 0x000fe4000f8e00ff */
[----:B------:R-:W-:Y:S02]  /*4bc0*/  IMAD.MOV.U32 R3, RZ, RZ, R0 ;  /* 0x000000ffff037224 */ /* 0x000fe400078e0000 */
[----:B------:R-:W-:-:S02]  /*4bd0*/  IMAD.MOV.U32 R4, RZ, RZ, R8 ;  /* 0x000000ffff047224 */ /* 0x000fc400078e0008 */
[----:B------:R-:W-:-:S07]  /*4be0*/  IMAD.SHL.U32 R11, R7, 0x20, RZ ;  /* 0x00000020070b7824 */ /* 0x000fce00078e00ff */
.L_x_110:
[----:B------:R-:W0:Y:S01]  /*4bf0*/  S2UR UR4, SR_CgaCtaId ;  /* 0x00000000000479c3 */ /* 0x000e220000008800 */
[----:B------:R-:W-:Y:S02]  /*4c00*/  MOV R10, 0x400 ;  /* 0x00000400000a7802 */ /* 0x000fe40000000f00 */
[----:B------:R-:W-:Y:S01]  /*4c10*/  SHF.L.U32 R5, R3, 0x1f, RZ ;  /* 0x0000001f03057819 */ /* 0x000fe200000006ff */
[----:B0-----:R-:W-:-:S05]  /*4c20*/  IMAD.U32 R7, RZ, RZ, UR4 ;  /* 0x00000004ff077e24 */ /* 0x001fca000f8e00ff */
[----:B------:R-:W-:Y:S02]  /*4c30*/  LEA R13, R7, R10, 0x18 ;  /* 0x0000000a070d7211 */ /* 0x000fe400078ec0ff */
[----:B------:R-:W0:Y:S03]  /*4c40*/  @!P2 LDC R10, c[0x0][0x500] ;  /* 0x00014000ff0aab82 */ /* 0x000e260000000800 */
[----:B------:R-:W-:-:S04]  /*4c50*/  IMAD R12, R4, 0x8, R13 ;  /* 0x00000008040c7824 */ /* 0x000fc800078e020d */
[----:B------:R-:W1:Y:S02]  /*4c60*/  SYNCS.PHASECHK.TRANS64.TRYWAIT P1, [R12+URZ+0x18], R5 ;  /* 0x000018050c0075a7 */ /* 0x000e64000802017f */
[----:B-1----:R-:W-:Y:S05]  /*4c70*/  @!P1 BRA `(.L_x_107) ;  /* 0x0000000c009c9947 */ /* 0x002fea0003800000 */
.L_x_128:
[----:B-1----:R-:W-:Y:S01]  /*4c80*/  PRMT R5, R6, 0x9910, RZ ;  /* 0x0000991006057816 */ /* 0x002fe200000000ff */
[----:B0-----:R0:W-:Y:S03]  /*4c90*/  @!P2 SYNCS.ARRIVE.TRANS64 RZ, [R12+URZ], R10 ;  /* 0x0000000a0cffa9a7 */ /* 0x0011e6000800003f */
[----:B------:R-:W-:-:S13]  /*4ca0*/  ISETP.NE.AND P1, PT, R5, 0x2, PT ;  /* 0x000000020500780c */ /* 0x000fda0003f25270 */
[----:B0-----:R-:W-:Y:S05]  /*4cb0*/  @P1 BRA `(.L_x_108) ;  /* 0x0000000000041947 */ /* 0x001fea0003800000 */
[----:B------:R-:W-:Y:S01]  /*4cc0*/  BPT.TRAP 0x1 ;  /* 0x000000040000795c */ /* 0x000fe20000300000 */
.L_x_108:
[----:B------:R-:W-:Y:S05]  /*4cd0*/  @P0 BRA `(.L_x_109) ;  /* 0x0000000000040947 */ /* 0x000fea0003800000 */
[----:B------:R-:W-:Y:S01]  /*4ce0*/  BPT.TRAP 0x1 ;  /* 0x000000040000795c */ /* 0x000fe20000300000 */
.L_x_109:
[----:B------:R-:W-:Y:S01]  /*4cf0*/  IMAD R5, R4, 0x2, R7 ;  /* 0x0000000204057824 */ /* 0x000fe200078e0207 */
[----:B------:R-:W-:Y:S01]  /*4d00*/  R2UR UR9, R12 ;  /* 0x000000000c0972ca */ /* 0x000fe200000e0000 */
[----:B------:R-:W-:Y:S01]  /*4d10*/  VIADD R15, R15, 0xffffffff ;  /* 0xffffffff0f0f7836 */ /* 0x000fe20000000000 */
[----:B------:R-:W-:Y:S01]  /*4d20*/  UIADD3 UR4, UP0, UR20, 0xf0, URZ ;  /* 0x000000f014047890 */ /* 0x000fe2000ff1e03f */
[----:B------:R-:W-:Y:S01]  /*4d30*/  IMAD.SHL.U32 R5, R5, 0x400, RZ ;  /* 0x0000040005057824 */ /* 0x000fe200078e00ff */
[----:B------:R-:W-:Y:S01]  /*4d40*/  R2UR UR11, R11 ;  /* 0x000000000b0b72ca */ /* 0x000fe200000e0000 */
[----:B------:R-:W-:Y:S01]  /*4d50*/  UIADD3 UR24, UP1, UR20, 0x1f0, URZ ;  /* 0x000001f014187890 */ /* 0x000fe2000ff3e03f */
[----:B------:R-:W-:Y:S01]  /*4d60*/  R2UR UR10, R14 ;  /* 0x000000000e0a72ca */ /* 0x000fe200000e0000 */
[--C-:B------:R-:W-:Y:S01]  /*4d70*/  IMAD R5, R5, 0x2, R13.reuse ;  /* 0x0000000205057824 */ /* 0x100fe200078e020d */
[----:B------:R-:W-:Y:S01]  /*4d80*/  R2UR UR12, R2 ;  /* 0x00000000020c72ca */ /* 0x000fe200000e0000 */
[----:B------:R-:W-:Y:S01]  /*4d90*/  IMAD R13, R4, 0x1000, R13 ;  /* 0x00001000040d7824 */ /* 0x000fe200078e020d */
[----:B------:R-:W-:Y:S01]  /*4da0*/  R2UR UR18, R22 ;  /* 0x00000000161272ca */ /* 0x000fe200000e0000 */
[----:B------:R-:W-:Y:S01]  /*4db0*/  VIADD R4, R4, 0x1 ;  /* 0x0000000104047836 */ /* 0x000fe20000000000 */
[----:B------:R-:W-:Y:S01]  /*4dc0*/  R2UR UR5, R5 ;  /* 0x00000000050572ca */ /* 0x000fe200000e0000 */
[----:B------:R-:W-:Y:S01]  /*4dd0*/  UIADD3.X UR25, URZ, UR21, URZ, UP1, !UPT ;  /* 0x000000153f197290 */ /* 0x000fe20008ffe43f */
[----:B------:R-:W-:Y:S01]  /*4de0*/  R2UR UR8, R13 ;  /* 0x000000000d0872ca */ /* 0x000fe200000e0000 */
[----:B------:R-:W-:Y:S01]  /*4df0*/  UMOV UR19, 0x30000 ;  /* 0x0003000000137882 */ /* 0x000fe20000000000 */
[----:B------:R-:W-:Y:S01]  /*4e00*/  ISETP.GT.AND P3, PT, R15, 0x1, PT ;  /* 0x000000010f00780c */ /* 0x000fe20003f64270 */
[----:B------:R-:W-:Y:S01]  /*4e10*/  UMOV UR6, 0x0 ;  /* 0x0000000000067882 */ /* 0x000fe20000000000 */
[----:B------:R-:W-:Y:S01]  /*4e20*/  UMOV UR7, 0x10000000 ;  /* 0x1000000000077882 */ /* 0x000fe20000000000 */
[----:B------:R-:W-:Y:S01]  /*4e30*/  ISETP.NE.AND P1, PT, R4, 0x3, PT ;  /* 0x000000030400780c */ /* 0x000fe20003f25270 */
[----:B------:R-:W-:-:S03]  /*4e40*/  VIADD R14, R14, 0x20 ;  /* 0x000000200e0e7836 */ /* 0x000fc60000000000 */
[----:B------:R-:W-:Y:S02]  /*4e50*/  SEL R10, RZ, 0x1, P1 ;  /* 0x00000001ff0a7807 */ /* 0x000fe40000800000 */
[----:B------:R-:W-:Y:S01]  /*4e60*/  UIADD3 UR13, UR5, 0x100, URZ ;  /* 0x00000100050d7890 */ /* 0x000fe2000fffe03f */
[----:B------:R-:W-:Y:S01]  /*4e70*/  SEL R4, R4, RZ, P1 ;  /* 0x000000ff04047207 */ /* 0x000fe20000800000 */
[----:B------:R-:W-:Y:S01]  /*4e80*/  UIADD3.X UR5, URZ, UR21, URZ, UP0, !UPT ;  /* 0x000000153f057290 */ /* 0x000fe200087fe43f */
[----:B------:R-:W-:Y:S01]  /*4e90*/  LOP3.LUT R3, R3, R10, RZ, 0x3c, !PT ;  /* 0x0000000a03037212 */ /* 0x000fe200078e3cff */
[----:B------:R-:W-:-:S03]  /*4ea0*/  UIADD3 UR14, UR8, 0x3100, URZ ;  /* 0x00003100080e7890 */ /* 0x000fc6000fffe03f */
[----:B------:R-:W-:-:S04]  /*4eb0*/  UMOV UR8, UR13 ;  /* 0x0000000d00087c82 */ /* 0x000fc80008000000 */
[----:B------:R0:W-:Y:S02]  /*4ec0*/  UTMALDG.3D.MULTICAST [UR8], [UR4], UR19, desc[UR6] ;  /* 0x00000608040073b4 */ /* 0x0001e40008011813 */
[----:B0-----:R-:W-:Y:S01]  /*4ed0*/  UMOV UR8, UR14 ;  /* 0x0000000e00087c82 */ /* 0x001fe20008000000 */
[----:B------:R-:W-:Y:S02]  /*4ee0*/  UMOV UR11, UR18 ;  /* 0x00000012000b7c82 */ /* 0x000fe40008000000 */
[----:B------:R0:W-:Y:S02]  /*4ef0*/  UTMALDG.3D [UR8], [UR24], desc[UR6] ;  /* 0x00000608180075b4 */ /* 0x0001e40008011000 */
[----:B0-----:R-:W-:Y:S05]  /*4f00*/  @P3 BRA `(.L_x_110) ;  /* 0xfffffffc00383947 */ /* 0x001fea000383ffff */
.L_x_106:
[----:B------:R-:W-:Y:S05]  /*4f10*/  BSYNC B1 ;  /* 0x0000000000017941 */ /* 0x000fea0003800000 */
.L_x_105:
[----:B------:R-:W2:Y:S01]  /*4f20*/  LDL.64 R12, [R1] ;  /* 0x00000000010c7983 */ /* 0x000ea20000100a00 */
[----:B------:R-:W-:Y:S01]  /*4f30*/  LOP3.LUT P4, RZ, R9, 0xff, RZ, 0xc0, !PT ;  /* 0x000000ff09ff7812 */ /* 0x000fe2000788c0ff */
[----:B------:R-:W-:Y:S01]  /*4f40*/  VIADD R8, R8, UR40 ;  /* 0x0000002808087c36 */ /* 0x000fe20008000000 */
[----:B------:R-:W-:Y:S01]  /*4f50*/  ULDC.64 UR4, c[0x0][0x650] ;  /* 0x0001940000047ab9 */ /* 0x000fe20000000a00 */
[----:B------:R-:W-:Y:S01]  /*4f60*/  IMAD.U32 R5, RZ, RZ, UR40 ;  /* 0x00000028ff057e24 */ /* 0x000fe2000f8e00ff */
[----:B------:R-:W-:Y:S01]  /*4f70*/  UISETP.GE.U32.AND UP0, UPT, UR40, 0x3, UPT ;  /* 0x000000032800788c */ /* 0x000fe2000bf06070 */
[----:B------:R-:W-:Y:S01]  /*4f80*/  BSSY B1, `(.L_x_111) ;  /* 0x000006f000017945 */ /* 0x000fe20003800000 */
[----:B------:R-:W-:Y:S01]  /*4f90*/  ISETP.GT.U32.AND P1, PT, R8, 0x2, PT ;  /* 0x000000020800780c */ /* 0x000fe20003f24070 */
[----:B------:R-:W-:Y:S01]  /*4fa0*/  IMAD.MOV.U32 R19, RZ, RZ, -0x1 ;  /* 0xffffffffff137424 */ /* 0x000fe200078e00ff */
[----:B------:R-:W-:Y:S01]  /*4fb0*/  PRMT R9, RZ, 0x7610, R9 ;  /* 0x00007610ff097816 */ /* 0x000fe20000000009 */
[----:B------:R-:W-:Y:S01]  /*4fc0*/  IMAD.MOV.U32 R22, RZ, RZ, -0x1 ;  /* 0xffffffffff167424 */ /* 0x000fe200078e00ff */
[----:B------:R-:W-:-:S02]  /*4fd0*/  ISETP.LT.U32.AND P1, PT, R5, 0x3, P1 ;  /* 0x000000030500780c */ /* 0x000fc40000f21070 */
[----:B------:R-:W-:Y:S01]  /*4fe0*/  PLOP3.LUT P3, PT, PT, PT, UP0, 0x80, 0x0 ;  /* 0x000000000000781c */ /* 0x000fe20003f6f008 */
[----:B------:R-:W0:Y:S01]  /*4ff0*/  @P4 S2R R7, SR_CgaCtaId ;  /* 0x0000000000074919 */ /* 0x000e220000008800 */
[----:B------:R-:W-:-:S04]  /*5000*/  @P4 MOV R2, 0x400 ;  /* 0x0000040000024802 */ /* 0x000fc80000000f00 */
[----:B0-----:R-:W-:Y:S01]  /*5010*/  @P4 LEA R4, R7, R2, 0x18 ;  /* 0x0000000207044211 */ /* 0x001fe200078ec0ff */
[----:B------:R-:W-:-:S03]  /*5020*/  IMAD.WIDE.U32 R2, R8, -0x55555555, RZ ;  /* 0xaaaaaaab08027825 */ /* 0x000fc600078e00ff */
[----:B------:R0:W-:Y:S01]  /*5030*/  @P4 SYNCS.ARRIVE.TRANS64.A1T0 RZ, [R4+URZ+0x68], RZ ;  /* 0x000068ff04ff49a7 */ /* 0x0001e2000810003f */
[----:B------:R-:W-:Y:S01]  /*5040*/  IMAD.MOV.U32 R2, RZ, RZ, -0x1 ;  /* 0xffffffffff027424 */ /* 0x000fe200078e00ff */
[----:B------:R-:W-:Y:S02]  /*5050*/  SHF.R.U32.HI R5, RZ, 0x1, R3 ;  /* 0x00000001ff057819 */ /* 0x000fe40000011603 */
[----:B------:R-:W-:-:S03]  /*5060*/  SEL R3, RZ, 0x1, !P1 ;  /* 0x00000001ff037807 */ /* 0x000fc60004800000 */
[----:B------:R-:W-:Y:S01]  /*5070*/  IMAD R8, R5, -0x3, R8 ;  /* 0xfffffffd05087824 */ /* 0x000fe200078e0208 */
[----:B------:R-:W-:Y:S02]  /*5080*/  LOP3.LUT R0, R0, R3, RZ, 0x3c, !PT ;  /* 0x0000000300007212 */ /* 0x000fe400078e3cff */
[----:B------:R-:W-:Y:S02]  /*5090*/  PRMT R3, RZ, 0x7610, R3 ;  /* 0x00007610ff037816 */ /* 0x000fe40000000003 */
[----:B------:R-:W-:Y:S02]  /*50a0*/  @P3 LOP3.LUT R0, R0, 0x1, R5, 0x78, !PT ;  /* 0x0000000100003812 */ /* 0x000fe400078e7805 */
[----:B--2---:R-:W-:-:S04]  /*50b0*/  IADD3 R18, P4, R18, R12, RZ ;  /* 0x0000000c12127210 */ /* 0x004fc80007f9e0ff */
[----:B------:R-:W-:Y:S01]  /*50c0*/  ISETP.GE.U32.AND P1, PT, R18, UR4, PT ;  /* 0x0000000412007c0c */ /* 0x000fe2000bf26070 */
[----:B------:R-:W-:-:S05]  /*50d0*/  IMAD.X R17, R17, 0x1, R23, P4 ;  /* 0x0000000111117824 */ /* 0x000fca00020e0617 */
[----:B------:R-:W-:-:S13]  /*50e0*/  ISETP.GE.U32.AND.EX P1, PT, R17, UR5, PT, P1 ;  /* 0x0000000511007c0c */ /* 0x000fda000bf26110 */
[----:B0-----:R-:W-:Y:S05]  /*50f0*/  @P1 BRA `(.L_x_112) ;  /* 0x00000004005c1947 */ /* 0x001fea0003800000 */
[----:B------:R-:W0:Y:S01]  /*5100*/  S2R R12, SR_CTAID.X ;  /* 0x00000000000c7919 */ /* 0x000e220000002500 */
[----:B------:R-:W-:Y:S01]  /*5110*/  ULDC.64 UR4, c[0x0][0x628] ;  /* 0x00018a0000047ab9 */ /* 0x000fe20000000a00 */
[----:B------:R-:W1:Y:S01]  /*5120*/  LDC R13, c[0x0][0x144] ;  /* 0x00005100ff0d7b82 */ /* 0x000e620000000800 */
[----:B------:R-:W-:Y:S01]  /*5130*/  ISETP.NE.U32.AND P1, PT, RZ, UR4, PT ;  /* 0x00000004ff007c0c */ /* 0x000fe2000bf25070 */
[----:B------:R-:W2:Y:S01]  /*5140*/  S2R R10, SR_CTAID.Y ;  /* 0x00000000000a7919 */ /* 0x000ea20000002600 */
[----:B------:R-:W-:Y:S01]  /*5150*/  ULDC UR7, c[0x0][0x630] ;  /* 0x00018c0000077ab9 */ /* 0x000fe20000000800 */
[----:B------:R-:W-:Y:S01]  /*5160*/  ULDC UR8, c[0x0][0x150] ;  /* 0x0000540000087ab9 */ /* 0x000fe20000000800 */
[----:B------:R-:W-:Y:S01]  /*5170*/  ISETP.NE.AND.EX P1, PT, RZ, UR5, PT, P1 ;  /* 0x00000005ff007c0c */ /* 0x000fe2000bf25310 */
[----:B------:R-:W-:Y:S02]  /*5180*/  IMAD.MOV.U32 R2, RZ, RZ, R18 ;  /* 0x000000ffff027224 */ /* 0x000fe400078e0012 */
[----:B------:R-:W-:Y:S01]  /*5190*/  IMAD.MOV.U32 R3, RZ, RZ, R17 ;  /* 0x000000ffff037224 */ /* 0x000fe200078e0011 */
[----:B0-----:R-:W-:-:S09]  /*51a0*/  I2FP.F32.U32 R14, R12 ;  /* 0x0000000c000e7245 */ /* 0x001fd20000201000 */
[----:B------:R-:W-:Y:S05]  /*51b0*/  @!P1 BRA `(.L_x_113) ;  /* 0x0000000000289947 */ /* 0x000fea0003800000 */
[----:B------:R-:W-:Y:S02]  /*51c0*/  ULDC UR6, c[0x0][0x634] ;  /* 0x00018d0000067ab9 */ /* 0x000fe40000000800 */
[----:B------:R-:W-:-:S05]  /*51d0*/  IADD3 R3, P1, R18, UR6, RZ ;  /* 0x0000000612037c10 */ /* 0x000fca000ff3e0ff */
[----:B------:R-:W-:-:S04]  /*51e0*/  IMAD.X R11, RZ, RZ, R17, P1 ;  /* 0x000000ffff0b7224 */ /* 0x000fc800008e0611 */
[----:B------:R-:W-:-:S04]  /*51f0*/  IMAD.WIDE.U32 R4, R11, UR4, RZ ;  /* 0x000000040b047c25 */ /* 0x000fc8000f8e00ff */
[----:B------:R-:W-:-:S04]  /*5200*/  IMAD.WIDE.U32 R4, P1, R3, UR5, R4 ;  /* 0x0000000503047c25 */ /* 0x000fc8000f820004 */
[----:B------:R-:W-:-:S04]  /*5210*/  IMAD.WIDE.U32 R2, R3, UR4, RZ ;  /* 0x0000000403027c25 */ /* 0x000fc8000f8e00ff */
[----:B------:R-:W-:Y:S01]  /*5220*/  IMAD.MOV.U32 R2, RZ, RZ, R5 ;  /* 0x000000ffff027224 */ /* 0x000fe200078e0005 */
[----:B------:R-:W-:Y:S01]  /*5230*/  IADD3 RZ, P3, R3, R4, RZ ;  /* 0x0000000403ff7210 */ /* 0x000fe20007f7e0ff */
[----:B------:R-:W-:-:S04]  /*5240*/  IMAD.X R3, RZ, RZ, RZ, P1 ;  /* 0x000000ffff037224 */ /* 0x000fc800008e06ff */
[----:B------:R-:W-:-:S08]  /*5250*/  IMAD.WIDE.U32.X R2, R11, UR5, R2, P3 ;  /* 0x000000050b027c25 */ /* 0x000fd000098e0402 */
.L_x_113:
[----:B------:R-:W-:Y:S01]  /*5260*/  FMUL R14, R14, UR8 ;  /* 0x000000080e0e7c20 */ /* 0x000fe20008400000 */
[--C-:B------:R-:W-:Y:S01]  /*5270*/  SHF.R.U64 R11, R2, UR7, R3.reuse ;  /* 0x00000007020b7c19 */ /* 0x100fe20008001203 */
[----:B------:R-:W-:Y:S01]  /*5280*/  ULDC.64 UR4, c[0x0][0x620] ;  /* 0x0001880000047ab9 */ /* 0x000fe20000000a00 */
[----:B------:R-:W-:Y:S01]  /*5290*/  SHF.R.U32.HI R2, RZ, UR7, R3 ;  /* 0x00000007ff027c19 */ /* 0x000fe20008011603 */
[----:B------:R-:W-:Y:S01]  /*52a0*/  IMAD.MOV.U32 R3, RZ, RZ, R17 ;  /* 0x000000ffff037224 */ /* 0x000fe200078e0011 */
[----:B------:R-:W-:Y:S01]  /*52b0*/  IADD3 R15, P1, RZ, -R11, RZ ;  /* 0x8000000bff0f7210 */ /* 0x000fe20007f3e0ff */
[----:B------:R-:W0:Y:S01]  /*52c0*/  F2I.U32.TRUNC.NTZ R14, R14 ;  /* 0x0000000e000e7305 */ /* 0x000e22000020f000 */
[----:B------:R-:W-:-:S03]  /*52d0*/  ULDC.64 UR6, c[0x0][0x640] ;  /* 0x0001900000067ab9 */ /* 0x000fc60000000a00 */
[----:B------:R-:W-:Y:S01]  /*52e0*/  IMAD.X R2, RZ, RZ, ~R2, P1 ;  /* 0x000000ffff027224 */ /* 0x000fe200008e0e02 */
[----:B------:R-:W-:-:S03]  /*52f0*/  ISETP.NE.U32.AND P1, PT, RZ, UR6, PT ;  /* 0x00000006ff007c0c */ /* 0x000fc6000bf25070 */
[----:B------:R-:W-:Y:S01]  /*5300*/  IMAD R2, R2, UR4, RZ ;  /* 0x0000000402027c24 */ /* 0x000fe2000f8e02ff */
[----:B------:R-:W-:-:S03]  /*5310*/  ISETP.NE.AND.EX P1, PT, RZ, UR7, PT, P1 ;  /* 0x00000007ff007c0c */ /* 0x000fc6000bf25310 */
[C---:B------:R-:W-:Y:S01]  /*5320*/  IMAD R5, R15.reuse, UR5, R2 ;  /* 0x000000050f057c24 */ /* 0x040fe2000f8e0202 */
[----:B------:R-:W-:Y:S01]  /*5330*/  ULDC UR5, c[0x0][0x154] ;  /* 0x0000550000057ab9 */ /* 0x000fe20000000800 */
[----:B------:R-:W-:Y:S02]  /*5340*/  IMAD.MOV.U32 R2, RZ, RZ, R18 ;  /* 0x000000ffff027224 */ /* 0x000fe400078e0012 */
[----:B0-----:R-:W-:Y:S02]  /*5350*/  IMAD.MOV R4, RZ, RZ, -R14 ;  /* 0x000000ffff047224 */ /* 0x001fe400078e0a0e */
[----:B------:R-:W-:Y:S01]  /*5360*/  IMAD.WIDE.U32 R2, R15, UR4, R2 ;  /* 0x000000040f027c25 */ /* 0x000fe2000f8e0002 */
[----:B------:R-:W-:-:S03]  /*5370*/  ULDC UR4, c[0x0][0x618] ;  /* 0x0001860000047ab9 */ /* 0x000fc60000000800 */
[----:B-1----:R-:W-:Y:S01]  /*5380*/  IMAD R12, R13, R4, R12 ;  /* 0x000000040d0c7224 */ /* 0x002fe200078e020c */
[----:B--2---:R-:W-:Y:S01]  /*5390*/  I2FP.F32.U32 R4, R10 ;  /* 0x0000000a00047245 */ /* 0x004fe20000201000 */
[----:B------:R-:W0:Y:S01]  /*53a0*/  LDC R13, c[0x0][0x148] ;  /* 0x00005200ff0d7b82 */ /* 0x000e220000000800 */
[----:B------:R-:W-:-:S03]  /*53b0*/  IMAD.IADD R3, R3, 0x1, R5 ;  /* 0x0000000103037824 */ /* 0x000fc600078e0205 */
[----:B------:R-:W-:Y:S02]  /*53c0*/  FMUL R4, R4, UR5 ;  /* 0x0000000504047c20 */ /* 0x000fe40008400000 */
[--C-:B------:R-:W-:Y:S02]  /*53d0*/  SHF.R.U64 R14, R2, UR4, R3.reuse ;  /* 0x00000004020e7c19 */ /* 0x100fe40008001203 */
[----:B------:R-:W-:Y:S01]  /*53e0*/  SHF.R.U32.HI R3, RZ, UR4, R3 ;  /* 0x00000004ff037c19 */ /* 0x000fe20008011603 */
[----:B------:R1:W2:Y:S01]  /*53f0*/  F2I.U32.TRUNC.NTZ R20, R4 ;  /* 0x0000000400147305 */ /* 0x0002a2000020f000 */
[----:B------:R-:W-:Y:S02]  /*5400*/  ULDC UR4, c[0x0][0x608] ;  /* 0x0001820000047ab9 */ /* 0x000fe40000000800 */
[--C-:B------:R-:W-:Y:S02]  /*5410*/  SHF.R.U64 R19, R14, UR4, R3.reuse ;  /* 0x000000040e137c19 */ /* 0x100fe40008001203 */
[----:B------:R-:W-:Y:S01]  /*5420*/  SHF.R.U32.HI R2, RZ, UR4, R3 ;  /* 0x00000004ff027c19 */ /* 0x000fe20008011603 */
[----:B------:R-:W-:-:S03]  /*5430*/  ULDC UR4, c[0x0][0x658] ;  /* 0x0001960000047ab9 */ /* 0x000fc60000000800 */
[--C-:B------:R-:W-:Y:S02]  /*5440*/  SHF.R.U64 R15, R19, UR4, R2.reuse ;  /* 0x00000004130f7c19 */ /* 0x100fe40008001202 */
[----:B------:R-:W-:-:S03]  /*5450*/  SHF.R.U32.HI R21, RZ, UR4, R2 ;  /* 0x00000004ff157c19 */ /* 0x000fc60008011602 */
[----:B------:R-:W-:Y:S02]  /*5460*/  IMAD.MOV.U32 R2, RZ, RZ, R15 ;  /* 0x000000ffff027224 */ /* 0x000fe400078e000f */
[----:B------:R-:W-:Y:S01]  /*5470*/  IMAD.MOV.U32 R3, RZ, RZ, R21 ;  /* 0x000000ffff037224 */ /* 0x000fe200078e0015 */
[----:B-12---:R-:W-:Y:S06]  /*5480*/  @!P1 BRA `(.L_x_114) ;  /* 0x0000000000289947 */ /* 0x006fec0003800000 */
        /* <DEDUP_REMOVED lines=10> */
.L_x_114:
[----:B------:R-:W1:Y:S01]  /*5530*/  LDC R4, c[0x0][0x65c] ;  /* 0x00019700ff047b82 */ /* 0x000e620000000800 */
[----:B------:R-:W-:Y:S01]  /*5540*/  ULDC UR4, c[0x0][0x648] ;  /* 0x0001920000047ab9 */ /* 0x000fe20000000800 */
[----:B------:R-:W-:Y:S01]  /*5550*/  LOP3.LUT R19, R19, UR16, RZ, 0xc0, !PT ;  /* 0x0000001013137c12 */ /* 0x000fe2000f8ec0ff */
[----:B------:R-:W-:Y:S01]  /*5560*/  IMAD.MOV R20, RZ, RZ, -R20 ;  /* 0x000000ffff147224 */ /* 0x000fe200078e0a14 */
[----:B------:R-:W-:Y:S01]  /*5570*/  SHF.R.U64 R2, R2, UR4, R3 ;  /* 0x0000000402027c19 */ /* 0x000fe20008001203 */
[----:B------:R-:W-:Y:S01]  /*5580*/  ULDC UR4, c[0x0][0x638] ;  /* 0x00018e0000047ab9 */ /* 0x000fe20000000800 */
[----:B------:R-:W-:Y:S01]  /*5590*/  LOP3.LUT R14, R14, UR15, RZ, 0xc0, !PT ;  /* 0x0000000f0e0e7c12 */ /* 0x000fe2000f8ec0ff */
[----:B------:R-:W-:Y:S01]  /*55a0*/  ULDC UR5, c[0x0][0x610] ;  /* 0x0001840000057ab9 */ /* 0x000fe20000000800 */
[----:B------:R-:W-:Y:S02]  /*55b0*/  IMAD.MOV.U32 R3, RZ, RZ, 0x1 ;  /* 0x00000001ff037424 */ /* 0x000fe400078e00ff */
[----:B------:R-:W-:Y:S01]  /*55c0*/  IMAD R19, R2, UR17, R19 ;  /* 0x0000001102137c24 */ /* 0x000fe2000f8e0213 */
[----:B-1----:R-:W-:Y:S01]  /*55d0*/  ISETP.NE.AND P1, PT, R4, 0x1, PT ;  /* 0x000000010400780c */ /* 0x002fe20003f25270 */
[----:B------:R-:W-:-:S02]  /*55e0*/  IMAD.MOV R4, RZ, RZ, -R2 ;  /* 0x000000ffff047224 */ /* 0x000fc400078e0a02 */
[----:B------:R-:W-:Y:S02]  /*55f0*/  IMAD.MOV.U32 R2, RZ, RZ, R11 ;  /* 0x000000ffff027224 */ /* 0x000fe400078e000b */
[----:B------:R-:W-:Y:S01]  /*5600*/  IMAD R15, R4, UR4, R15 ;  /* 0x00000004040f7c24 */ /* 0x000fe2000f8e020f */
[----:B------:R-:W-:-:S03]  /*5610*/  ULDC UR4, c[0x0][0x600] ;  /* 0x0001800000047ab9 */ /* 0x000fc60000000800 */
[----:B------:R-:W-:-:S04]  /*5620*/  IMAD R15, R15, UR4, R14 ;  /* 0x000000040f0f7c24 */ /* 0x000fc8000f8e020e */
[----:B0-----:R-:W-:-:S04]  /*5630*/  @P1 IMAD R12, R13, R20, R10 ;  /* 0x000000140d0c1224 */ /* 0x001fc800078e020a */
[----:B------:R-:W-:-:S05]  /*5640*/  IMAD R12, R19, UR5, R12 ;  /* 0x00000005130c7c24 */ /* 0x000fca000f8e020c */
[----:B------:R-:W-:Y:S02]  /*5650*/  SEL R22, R15, R12, !P1 ;  /* 0x0000000c0f167207 */ /* 0x000fe40004800000 */
[----:B------:R-:W-:-:S07]  /*5660*/  SEL R19, R12, R15, !P1 ;  /* 0x0000000f0c137207 */ /* 0x000fce0004800000 */
.L_x_112:
[----:B------:R-:W-:Y:S05]  /*5670*/  BSYNC B1 ;  /* 0x0000000000017941 */ /* 0x000fea0003800000 */
.L_x_111:
[----:B------:R-:W-:-:S13]  /*5680*/  LOP3.LUT P1, RZ, R3, 0xff, RZ, 0xc0, !PT ;  /* 0x000000ff03ff7812 */ /* 0x000fda000782c0ff */
[----:B------:R-:W-:Y:S05]  /*5690*/  @P1 BRA `(.L_x_115) ;  /* 0xfffffff4001c1947 */ /* 0x000fea000383ffff */
[----:B------:R-:W-:Y:S05]  /*56a0*/  BSYNC B0 ;  /* 0x0000000000007941 */ /* 0x000fea0003800000 */
.L_x_103:
[----:B------:R-:W-:-:S03]  /*56b0*/  UMOV UR4, 0xffffffff ;  /* 0xffffffff00047882 */ /* 0x000fc60000000000 */
[----:B------:R-:W-:Y:S05]  /*56c0*/  BRA.DIV UR4, `(.L_x_116) ;  /* 0x00000006041c7947 */ /* 0x000fea000b800000 */
[----:B------:R-:W-:-:S13]  /*56d0*/  ELECT P6, URZ, PT ;  /* 0x00000000003f782f */ /* 0x000fda00038c0000 */
.L_x_131:
[----:B------:R-:W-:Y:S04]  /*56e0*/  BSSY B0, `(.L_x_117) ;  /* 0x0000022000007945 */ /* 0x000fe80003800000 */
[----:B------:R-:W-:Y:S05]  /*56f0*/  @!P6 BRA `(.L_x_118) ;  /* 0x000000000080e947 */ /* 0x000fea0003800000 */
[----:B------:R-:W-:-:S04]  /*5700*/  LOP3.LUT R16, R16, 0x2, RZ, 0xfc, !PT ;  /* 0x0000000210107812 */ /* 0x000fc800078efcff */
[----:B------:R-:W-:-:S13]  /*5710*/  ISETP.NE.AND P0, PT, R16, 0x3, PT ;  /* 0x000000031000780c */ /* 0x000fda0003f05270 */
[----:B------:R-:W-:Y:S05]  /*5720*/  @!P0 BRA `(.L_x_119) ;  /* 0x0000000000048947 */ /* 0x000fea0003800000 */
[----:B------:R-:W-:Y:S01]  /*5730*/  BPT.TRAP 0x1 ;  /* 0x000000040000795c */ /* 0x000fe20000300000 */
.L_x_119:
[----:B------:R-:W0:Y:S01]  /*5740*/  S2R R3, SR_CgaCtaId ;  /* 0x0000000000037919 */ /* 0x000e220000008800 */
[----:B------:R-:W-:-:S04]  /*5750*/  MOV R2, 0x400 ;  /* 0x0000040000027802 */ /* 0x000fc80000000f00 */
[----:B0-----:R-:W-:Y:S02]  /*5760*/  LEA R3, R3, R2, 0x18 ;  /* 0x0000000203037211 */ /* 0x001fe400078ec0ff */
[----:B------:R-:W-:-:S03]  /*5770*/  SHF.L.U32 R2, R0, 0x1f, RZ ;  /* 0x0000001f00027819 */ /* 0x000fc600000006ff */
[----:B------:R-:W-:-:S04]  /*5780*/  VIADD R3, R3, 0x18 ;  /* 0x0000001803037836 */ /* 0x000fc80000000000 */
[C---:B------:R-:W-:Y:S02]  /*5790*/  IMAD R7, R8.reuse, 0x8, R3 ;  /* 0x0000000808077824 */ /* 0x040fe400078e0203 */
[----:B------:R-:W-:Y:S02]  /*57a0*/  VIADD R8, R8, 0x1 ;  /* 0x0000000108087836 */ /* 0x000fe40000000000 */
[----:B------:R-:W0:Y:S03]  /*57b0*/  SYNCS.PHASECHK.TRANS64.TRYWAIT P0, [R7+URZ], R2 ;  /* 0x00000002070075a7 */ /* 0x000e26000800017f */
[----:B------:R-:W-:-:S04]  /*57c0*/  ISETP.NE.AND P1, PT, R8, 0x3, PT ;  /* 0x000000030800780c */ /* 0x000fc80003f25270 */
[----:B------:R-:W-:Y:S02]  /*57d0*/  SEL R5, RZ, 0x1, P1 ;  /* 0x00000001ff057807 */ /* 0x000fe40000800000 */
[----:B------:R-:W-:Y:S02]  /*57e0*/  SEL R8, R8, RZ, P1 ;  /* 0x000000ff08087207 */ /* 0x000fe40000800000 */
[----:B------:R-:W-:-:S03]  /*57f0*/  LOP3.LUT R5, R0, R5, RZ, 0x3c, !PT ;  /* 0x0000000500057212 */ /* 0x000fc600078e3cff */
[----:B------:R-:W-:Y:S01]  /*5800*/  IMAD R9, R8, 0x8, R3 ;  /* 0x0000000808097824 */ /* 0x000fe200078e0203 */
[----:B------:R-:W-:Y:S01]  /*5810*/  SHF.L.U32 R4, R5, 0x1f, RZ ;  /* 0x0000001f05047819 */ /* 0x000fe200000006ff */
[----:B0-----:R-:W-:Y:S06]  /*5820*/  @!P0 BRA `(.L_x_120) ;  /* 0x0000000000e48947 */ /* 0x001fec0003800000 */
.L_x_132:
[----:B------:R-:W1:Y:S01]  /*5830*/  SYNCS.PHASECHK.TRANS64.TRYWAIT P0, [R9+URZ], R4 ;  /* 0x00000004090075a7 */ /* 0x000e62000800017f */
[----:B------:R-:W-:-:S05]  /*5840*/  VIADD R0, R8, 0x1 ;  /* 0x0000000108007836 */ /* 0x000fca0000000000 */
[----:B------:R-:W-:-:S04]  /*5850*/  ISETP.NE.AND P1, PT, R0, 0x3, PT ;  /* 0x000000030000780c */ /* 0x000fc80003f25270 */
[----:B0-----:R-:W-:Y:S02]  /*5860*/  SEL R2, RZ, 0x1, P1 ;  /* 0x00000001ff027807 */ /* 0x001fe40000800000 */
[----:B------:R-:W-:Y:S02]  /*5870*/  SEL R0, R0, RZ, P1 ;  /* 0x000000ff00007207 */ /* 0x000fe40000800000 */
[----:B------:R-:W-:Y:S01]  /*5880*/  LOP3.LUT R2, R5, R2, RZ, 0x3c, !PT ;  /* 0x0000000205027212 */ /* 0x000fe200078e3cff */
[----:B-1----:R-:W-:Y:S06]  /*5890*/  @!P0 BRA `(.L_x_121) ;  /* 0x0000000000dc8947 */ /* 0x002fec0003800000 */
.L_x_133:
[----:B------:R-:W-:Y:S01]  /*58a0*/  IMAD R3, R0, 0x8, R3 ;  /* 0x0000000800037824 */ /* 0x000fe200078e0203 */
[----:B------:R-:W-:-:S07]  /*58b0*/  SHF.L.U32 R0, R2, 0x1f, RZ ;  /* 0x0000001f02007819 */ /* 0x000fce00000006ff */
.L_x_122:
[----:B-1----:R1:W2:Y:S02]  /*58c0*/  SYNCS.PHASECHK.TRANS64.TRYWAIT P0, [R3+URZ], R0 ;  /* 0x00000000030075a7 */ /* 0x0022a4000800017f */
[----:B--2---:R-:W-:Y:S05]  /*58d0*/  @!P0 NANOSLEEP.SYNCS 0x989680 ;  /* 0x009896800000895d */ /* 0x004fea0003900000 */
[----:B------:R-:W2:Y:S02]  /*58e0*/  @!P0 SYNCS.PHASECHK.TRANS64 P0, [R3+URZ], R0 ;  /* 0x00000000030085a7 */ /* 0x000ea4000800007f */
[----:B--2---:R-:W-:Y:S05]  /*58f0*/  @!P0 BRA `(.L_x_122) ;  /* 0xfffffffc00f08947 */ /* 0x004fea000383ffff */
.L_x_118:
[----:B------:R-:W-:Y:S05]  /*5900*/  BSYNC B0 ;  /* 0x0000000000007941 */ /* 0x000fea0003800000 */
.L_x_117:
[----:B------:R-:W-:Y:S05]  /*5910*/  EXIT ;  /* 0x000000000000794d */ /* 0x000fea0003800000 */
.L_x_19:
[----:B-1----:R1:W2:Y:S02]  /*5920*/  SYNCS.PHASECHK.TRANS64.TRYWAIT P0, [R64+URZ], R3 ;  /* 0x00000003400075a7 */ /* 0x0022a4000800017f */
[----:B--2---:R-:W-:Y:S05]  /*5930*/  @!P0 NANOSLEEP.SYNCS 0x989680 ;  /* 0x009896800000895d */ /* 0x004fea0003900000 */
[----:B------:R-:W2:Y:S02]  /*5940*/  @!P0 SYNCS.PHASECHK.TRANS64 P0, [R64+URZ], R3 ;  /* 0x00000003400085a7 */ /* 0x000ea4000800007f */
[----:B--2---:R-:W-:Y:S05]  /*5950*/  @!P0 BRA `(.L_x_19) ;  /* 0xfffffffc00f08947 */ /* 0x004fea000383ffff */
[----:B------:R-:W-:Y:S05]  /*5960*/  BRA `(.L_x_123) ;  /* 0xffffffbc00587947 */ /* 0x000fea000383ffff */
.L_x_24:
[----:B--2---:R2:W3:Y:S02]  /*5970*/  SYNCS.PHASECHK.TRANS64.TRYWAIT P1, [R3+URZ], R0 ;  /* 0x00000000030075a7 */ /* 0x0044e4000802017f */
[----:B---3--:R-:W-:Y:S05]  /*5980*/  @!P1 NANOSLEEP.SYNCS 0x989680 ;  /* 0x009896800000995d */ /* 0x008fea0003900000 */
[----:B------:R-:W3:Y:S02]  /*5990*/  @!P1 SYNCS.PHASECHK.TRANS64 P1, [R3+URZ], R0 ;  /* 0x00000000030095a7 */ /* 0x000ee4000802007f */
[----:B---3--:R-:W-:Y:S05]  /*59a0*/  @!P1 BRA `(.L_x_24) ;  /* 0xfffffffc00f09947 */ /* 0x008fea000383ffff */
[----:B------:R-:W-:Y:S05]  /*59b0*/  BRA `(.L_x_23) ;  /* 0xffffffbc00bc7947 */ /* 0x000fea000383ffff */
.L_x_29:
[----:B--2---:R-:W-:-:S04]  /*59c0*/  IMAD.U32 R5, RZ, RZ, UR4 ;  /* 0x00000004ff057e24 */ /* 0x004fc8000f8e00ff */
[----:B------:R2:W3:Y:S03]  /*59d0*/  SYNCS.PHASECHK.TRANS64.TRYWAIT P1, [R5+URZ], R4 ;  /* 0x00000004050075a7 */ /* 0x0004e6000802017f */
[----:B---3--:R-:W-:Y:S05]  /*59e0*/  @!P1 NANOSLEEP.SYNCS 0x989680 ;  /* 0x009896800000995d */ /* 0x008fea0003900000 */
[----:B------:R-:W3:Y:S02]  /*59f0*/  @!P1 SYNCS.PHASECHK.TRANS64 P1, [R5+URZ], R4 ;  /* 0x00000004050095a7 */ /* 0x000ee4000802007f */
[----:B---3--:R-:W-:Y:S05]  /*5a00*/  @!P1 BRA `(.L_x_29) ;  /* 0xfffffffc00ec9947 */ /* 0x008fea000383ffff */
[----:B------:R-:W-:Y:S05]  /*5a10*/  BRA `(.L_x_28) ;  /* 0xffffffc000347947 */ /* 0x000fea000383ffff */
.L_x_35:
[----:B-1----:R1:W2:Y:S02]  /*5a20*/  SYNCS.PHASECHK.TRANS64.TRYWAIT P0, [R64+URZ+0x10], R3 ;  /* 0x00001003400075a7 */ /* 0x0022a4000800017f */
[----:B--2---:R-:W-:Y:S05]  /*5a30*/  @!P0 NANOSLEEP.SYNCS 0x989680 ;  /* 0x009896800000895d */ /* 0x004fea0003900000 */
[----:B------:R-:W2:Y:S02]  /*5a40*/  @!P0 SYNCS.PHASECHK.TRANS64 P0, [R64+URZ+0x10], R3 ;  /* 0x00001003400085a7 */ /* 0x000ea4000800007f */
[----:B--2---:R-:W-:Y:S05]  /*5a50*/  @!P0 BRA `(.L_x_35) ;  /* 0xfffffffc00f08947 */ /* 0x004fea000383ffff */
[----:B------:R-:W-:Y:S05]  /*5a60*/  BRA `(.L_x_124) ;  /* 0xffffffc400407947 */ /* 0x000fea000383ffff */
.L_x_104:
[----:B------:R-:W-:Y:S01]  /*5a70*/  BSSY B1, `(.L_x_125) ;  /* 0x0000006000017945 */ /* 0x000fe20003800000 */
[----:B------:R-:W-:-:S07]  /*5a80*/  IMAD.MOV.U32 R15, RZ, RZ, -0x1 ;  /* 0xffffffffff0f7424 */ /* 0x000fce00078e00ff */
[----:B---3-5:R-:W-:Y:S05]  /*5a90*/  WARPSYNC.COLLECTIVE R15, `(.L_x_126) ;  /* 0x000000000f0c7348 */ /* 0x028fea0003c00000 */
[----:B------:R-:W-:Y:S02]  /*5aa0*/  ELECT P6, UR62, PT ;  /* 0x00000000003e782f */ /* 0x000fe400038c0000 */
[----:B------:R-:W-:Y:S01]  /*5ab0*/  MOV R14, UR62 ;  /* 0x0000003e000e7c02 */ /* 0x000fe20008000f00 */
[----:B---3-5:R-:W-:Y:S10]  /*5ac0*/  ENDCOLLECTIVE ;  /* 0x000000000000791b */ /* 0x028ff40003800000 */
.L_x_126:
[----:B------:R-:W-:Y:S05]  /*5ad0*/  BSYNC B1 ;  /* 0x0000000000017941 */ /* 0x000fea0003800000 */
.L_x_125:
[----:B------:R-:W-:Y:S05]  /*5ae0*/  BRA `(.L_x_127) ;  /* 0xfffffff000147947 */ /* 0x000fea000383ffff */
.L_x_107:
[----:B-1----:R1:W2:Y:S02]  /*5af0*/  SYNCS.PHASECHK.TRANS64.TRYWAIT P1, [R12+URZ+0x18], R5 ;  /* 0x000018050c0075a7 */ /* 0x0022a4000802017f */
[----:B--2---:R-:W-:Y:S05]  /*5b00*/  @!P1 NANOSLEEP.SYNCS 0x989680 ;  /* 0x009896800000995d */ /* 0x004fea0003900000 */
[----:B------:R-:W2:Y:S02]  /*5b10*/  @!P1 SYNCS.PHASECHK.TRANS64 P1, [R12+URZ+0x18], R5 ;  /* 0x000018050c0095a7 */ /* 0x000ea4000802007f */
[----:B--2---:R-:W-:Y:S05]  /*5b20*/  @!P1 BRA `(.L_x_107) ;  /* 0xfffffffc00f09947 */ /* 0x004fea000383ffff */
[----:B------:R-:W-:Y:S05]  /*5b30*/  BRA `(.L_x_128) ;  /* 0xfffffff000507947 */ /* 0x000fea000383ffff */
.L_x_116:
[----:B------:R-:W-:Y:S01]  /*5b40*/  BSSY B0, `(.L_x_129) ;  /* 0x0000006000007945 */ /* 0x000fe20003800000 */
[----:B------:R-:W-:-:S07]  /*5b50*/  IMAD.MOV.U32 R15, RZ, RZ, -0x1 ;  /* 0xffffffffff0f7424 */ /* 0x000fce00078e00ff */
[----:B---3-5:R-:W-:Y:S05]  /*5b60*/  WARPSYNC.COLLECTIVE R15, `(.L_x_130) ;  /* 0x000000000f0c7348 */ /* 0x028fea0003c00000 */
[----:B------:R-:W-:Y:S02]  /*5b70*/  ELECT P6, UR62, PT ;  /* 0x00000000003e782f */ /* 0x000fe400038c0000 */
[----:B------:R-:W-:Y:S01]  /*5b80*/  MOV R14, UR62 ;  /* 0x0000003e000e7c02 */ /* 0x000fe20008000f00 */
[----:B---3-5:R-:W-:Y:S10]  /*5b90*/  ENDCOLLECTIVE ;  /* 0x000000000000791b */ /* 0x028ff40003800000 */
.L_x_130:
[----:B------:R-:W-:Y:S05]  /*5ba0*/  BSYNC B0 ;  /* 0x0000000000007941 */ /* 0x000fea0003800000 */
.L_x_129:
[----:B------:R-:W-:Y:S05]  /*5bb0*/  BRA `(.L_x_131) ;  /* 0xfffffff800c87947 */ /* 0x000fea000383ffff */
.L_x_120:
[----:B0-----:R0:W1:Y:S02]  /*5bc0*/  SYNCS.PHASECHK.TRANS64.TRYWAIT P0, [R7+URZ], R2 ;  /* 0x00000002070075a7 */ /* 0x001064000800017f */
[----:B-1----:R-:W-:Y:S05]  /*5bd0*/  @!P0 NANOSLEEP.SYNCS 0x989680 ;  /* 0x009896800000895d */ /* 0x002fea0003900000 */
[----:B------:R-:W1:Y:S02]  /*5be0*/  @!P0 SYNCS.PHASECHK.TRANS64 P0, [R7+URZ], R2 ;  /* 0x00000002070085a7 */ /* 0x000e64000800007f */
[----:B-1----:R-:W-:Y:S05]  /*5bf0*/  @!P0 BRA `(.L_x_120) ;  /* 0xfffffffc00f08947 */ /* 0x002fea000383ffff */
[----:B------:R-:W-:Y:S05]  /*5c00*/  BRA `(.L_x_132) ;  /* 0xfffffffc00087947 */ /* 0x000fea000383ffff */
.L_x_121:
[----:B0-----:R0:W1:Y:S02]  /*5c10*/  SYNCS.PHASECHK.TRANS64.TRYWAIT P0, [R9+URZ], R4 ;  /* 0x00000004090075a7 */ /* 0x001064000800017f */
[----:B-1----:R-:W-:Y:S05]  /*5c20*/  @!P0 NANOSLEEP.SYNCS 0x989680 ;  /* 0x009896800000895d */ /* 0x002fea0003900000 */
[----:B------:R-:W1:Y:S02]  /*5c30*/  @!P0 SYNCS.PHASECHK.TRANS64 P0, [R9+URZ], R4 ;  /* 0x00000004090085a7 */ /* 0x000e64000800007f */
[----:B-1----:R-:W-:Y:S05]  /*5c40*/  @!P0 BRA `(.L_x_121) ;  /* 0xfffffffc00f08947 */ /* 0x002fea000383ffff */
[----:B------:R-:W-:Y:S05]  /*5c50*/  BRA `(.L_x_133) ;  /* 0xfffffffc00107947 */ /* 0x000fea000383ffff */
.L_x_134:
[----:B------:R-:W-:-:S00]  /*5c60*/  BRA `(.L_x_134) ;  /* 0xfffffffc00fc7947 */ /* 0x000fc0000383ffff */
[----:B------:R-:W-:-:S00]  /*5c70*/  NOP ;  /* 0x0000000000007918 */ /* 0x000fc00000000000 */
        /* <DEDUP_REMOVED lines=8> */
.L_x_135:


//--------------------- .nv.global.init           --------------------------
	.section	.nv.global.init,"aw",@progbits
.nv.global.init:
	.type		$str$22,@object
	.size		$str$22,($str$23 - $str$22)
$str$22:
        /*0000*/ 	.byte	0x6b, 0x5f, 0x74, 0x69, 0x6c, 0x65, 0x5f, 0x63, 0x6f, 0x75, 0x6e, 0x74, 0x20, 0x3e, 0x3d, 0x20
        /*0010*/ 	.byte	0x31, 0x00
	.type		$str$23,@object
	.size		$str$23,(__unnamed_1 - $str$23)
$str$23:
        /*0012*/ 	.byte	0x2f, 0x74, 0x6d, 0x70, 0x2f, 0x63, 0x75, 0x74, 0x6c, 0x61, 0x73, 0x73, 0x5f, 0x73, 0x77, 0x65
        /*0022*/ 	.byte	0x65, 0x70, 0x5f, 0x73, 0x72, 0x63, 0x2f, 0x69, 0x6e, 0x63, 0x6c, 0x75, 0x64, 0x65, 0x2f, 0x63
        /*0032*/ 	.byte	0x75, 0x74, 0x6c, 0x61, 0x73, 0x73, 0x2f, 0x67, 0x65, 0x6d, 0x6d, 0x2f, 0x63, 0x6f, 0x6c, 0x6c
        /*0042*/ 	.byte	0x65, 0x63, 0x74, 0x69, 0x76, 0x65, 0x2f, 0x73, 0x6d, 0x39, 0x30, 0x5f, 0x6d, 0x6d, 0x61, 0x5f
        /*0052*/ 	.byte	0x74, 0x6d, 0x61, 0x5f, 0x67, 0x6d, 0x6d, 0x61, 0x5f, 0x73, 0x73, 0x5f, 0x77, 0x61, 0x72, 0x70
        /*0062*/ 	.byte	0x73, 0x70, 0x65, 0x63, 0x69, 0x61, 0x6c, 0x69, 0x7a, 0x65, 0x64, 0x2e, 0x68, 0x70, 0x70, 0x00
	.type		__unnamed_1,@object
	.size		__unnamed_1,(.L_0 - __unnamed_1)
__unnamed_1:
        /*0072*/ 	.byte	0x76, 0x6f, 0x69, 0x64, 0x20, 0x63, 0x75, 0x74, 0x6c, 0x61, 0x73, 0x73, 0x3a, 0x3a, 0x67, 0x65
        /* <DEDUP_REMOVED lines=179> */
        /*0bb2*/ 	.byte	0x74, 0x65, 0x3a, 0x3a, 0x69, 0x64, 0x65, 0x6e, 0x74, 0x69, 0x74, 0x79, 0x5d, 0x00
.L_0:


//--------------------- .nv.shared._ZN7cutlass13device_kernelINS_4gemm6kernel13GemmUniversalIN4cute5tupleIJiiiiEEENS1_10collective13CollectiveMmaINS1_34MainloopSm90TmaGmmaWarpSpecializedILi3ENS5_IJNS4_1CILi1EEENSA_ILi2EEESB_EEENS1_32KernelTmaWarpSpecializedPingpongEEENS5_IJNSA_ILi64EEESG_NSA_ILi32EEEEEENS_6half_tENS5_IJlSB_lEEESJ_SK_NS4_8TiledMMAINS4_8MMA_AtomIJNS4_4SM904GMMA25MMA_64x64x16_F32F16F16_SSILNSO_5MajorE0ELSQ_0ELNSO_7ScaleInE1ELSR_1EEEEEENS4_6LayoutINS5_IJSB_SB_SB_EEENS5_IJNSA_ILi0EEESW_SW_EEEEENS5_IJNS4_10UnderscoreESZ_SZ_EEEEENS4_23SM90_TMA_LOAD_MULTICASTENS4_14ComposedLayoutINS4_7SwizzleILi2ELi4ELi3EEENS4_18smem_ptr_flag_bitsILi16EEENSU_INS5_IJNSA_ILi8EEESH_EEENS5_IJSH_SB_EEEEEEEvNS4_8identityENS4_13SM90_TMA_LOADES1C_vS1D_EENS_8epilogue10collective6detail29Sm90TmaWarpSpecializedAdapterINS1H_15DefaultEpilogueISJ_SK_SK_NS1G_6thread17LinearCombinationISJ_Li1EffLNS1L_9ScaleType4KindE0ELNS_15FloatRoundStyleE2ESJ_EENS1_15EpilogueDefaultEEEEEvvEEEEvNT_6ParamsE --------------------------
	.section	.nv.shared._ZN7cutlass13device_kernelINS_4gemm6kernel13GemmUniversalIN4cute5tupleIJiiiiEEENS1_10collective13CollectiveMmaINS1_34MainloopSm90TmaGmmaWarpSpecializedILi3ENS5_IJNS4_1CILi1EEENSA_ILi2EEESB_EEENS1_32KernelTmaWarpSpecializedPingpongEEENS5_IJNSA_ILi64EEESG_NSA_ILi32EEEEEENS_6half_tENS5_IJlSB_lEEESJ_SK_NS4_8TiledMMAINS4_8MMA_AtomIJNS4_4SM904GMMA25MMA_64x64x16_F32F16F16_SSILNSO_5MajorE0ELSQ_0ELNSO_7ScaleInE1ELSR_1EEEEEENS4_6LayoutINS5_IJSB_SB_SB_EEENS5_IJNSA_ILi0EEESW_SW_EEEEENS5_IJNS4_10UnderscoreESZ_SZ_EEEEENS4_23SM90_TMA_LOAD_MULTICASTENS4_14ComposedLayoutINS4_7SwizzleILi2ELi4ELi3EEENS4_18smem_ptr_flag_bitsILi16EEENSU_INS5_IJNSA_ILi8EEESH_EEENS5_IJSH_SB_EEEEEEEvNS4_8identityENS4_13SM90_TMA_LOADES1C_vS1D_EENS_8epilogue10collective6detail29Sm90TmaWarpSpecializedAdapterINS1H_15DefaultEpilogueISJ_SK_SK_NS1G_6thread17LinearCombinationISJ_Li1EffLNS1L_9ScaleType4KindE0ELNS_15FloatRoundStyleE2ESJ_EENS1_15EpilogueDefaultEEEEEvvEEEEvNT_6ParamsE,"aw",@nobits
	.sectionflags	@""
	.align	16
	.zero		1024


//--------------------- .nv.shared.reserved.0     --------------------------
	.section	.nv.shared.reserved.0,"aw",@nobits
	.weak		__nv_reservedSMEM_offset_0_alias
	.size		__nv_reservedSMEM_offset_0_alias, 0, 0
	.other		__nv_reservedSMEM_offset_0_alias,@"STO_CUDA_RESERVED_SHARED STV_DEFAULT"
__nv_reservedSMEM_offset_0_alias:
	.zero		0


//--------------------- .nv.global                --------------------------
	.section	.nv.global,"aw",@nobits
.nv.global:
	.type		_ZN39_INTERNAL_030870ae_4_k_cu_05a5c526_28314cute1_E,@object
	.size		_ZN39_INTERNAL_030870ae_4_k_cu_05a5c526_28314cute1_E,(_ZN39_INTERNAL_030870ae_4_k_cu_05a5c526_28314cuda3std3__45__cpo6cbeginE - _ZN39_INTERNAL_030870ae_4_k_cu_05a5c526_28314cute1_E)
_ZN39_INTERNAL_030870ae_4_k_cu_05a5c526_28314cute1_E:
	.zero		1
	.type		_ZN39_INTERNAL_030870ae_4_k_cu_05a5c526_28314cuda3std3__45__cpo6cbeginE,@object
	.size		_ZN39_INTERNAL_030870ae_4_k_cu_05a5c526_28314cuda3std3__45__cpo6cbeginE,(_ZN39_INTERNAL_030870ae_4_k_cu_05a5c526_28314cuda3std3__48in_placeE - _ZN39_INTERNAL_030870ae_4_k_cu_05a5c526_28314cuda3std3__45__cpo6cbeginE)
_ZN39_INTERNAL_030870ae_4_k_cu_05a5c526_28314cuda3std3__45__cpo6cbeginE:
	.zero		1
	.type		_ZN39_INTERNAL_030870ae_4_k_cu_05a5c526_28314cuda3std3__48in_placeE,@object
	.size		_ZN39_INTERNAL_030870ae_4_k_cu_05a5c526_28314cuda3std3__48in_placeE,(_ZN39_INTERNAL_030870ae_4_k_cu_05a5c526_28314cuda3std6ranges3__45__cpo9iter_moveE - _ZN39_INTERNAL_030870ae_4_k_cu_05a5c526_28314cuda3std3__48in_placeE)
_ZN39_INTERNAL_030870ae_4_k_cu_05a5c526_28314cuda3std3__48in_placeE:
	.zero		1
	.type		_ZN39_INTERNAL_030870ae_4_k_cu_05a5c526_28314cuda3std6ranges3__45__cpo9iter_moveE,@object
	.size		_ZN39_INTERNAL_030870ae_4_k_cu_05a5c526_28314cuda3std6ranges3__45__cpo9iter_moveE,(_ZN39_INTERNAL_030870ae_4_k_cu_05a5c526_28314cuda3std3__45__cpo5beginE - _ZN39_INTERNAL_030870ae_4_k_cu_05a5c526_28314cuda3std6ranges3__45__cpo9iter_moveE)
_ZN39_INTERNAL_030870ae_4_k_cu_05a5c526_28314cuda3std6ranges3__45__cpo9iter_moveE:
	.zero		1
	.type		_ZN39_INTERNAL_030870ae_4_k_cu_05a5c526_28314cuda3std3__45__cpo5beginE,@object
	.size		_ZN39_INTERNAL_030870ae_4_k_cu_05a5c526_28314cuda3std3__45__cpo5beginE,(_ZN39_INTERNAL_030870ae_4_k_cu_05a5c526_28314cuda3std3__441_GLOBAL__N__030870ae_4_k_cu_05a5c526_28316ignoreE - _ZN39_INTERNAL_030870ae_4_k_cu_05a5c526_28314cuda3std3__45__cpo5beginE)
_ZN39_INTERNAL_030870ae_4_k_cu_05a5c526_28314cuda3std3__45__cpo5beginE:
	.zero		1
	.type		_ZN39_INTERNAL_030870ae_4_k_cu_05a5c526_28314cuda3std3__441_GLOBAL__N__030870ae_4_k_cu_05a5c526_28316ignoreE,@object
	.size		_ZN39_INTERNAL_030870ae_4_k_cu_05a5c526_28314cuda3std3__441_GLOBAL__N__030870ae_4_k_cu_05a5c526_28316ignoreE,(_ZN39_INTERNAL_030870ae_4_k_cu_05a5c526_28314cute7productE - _ZN39_INTERNAL_030870ae_4_k_cu_05a5c526_28314cuda3std3__441_GLOBAL__N__030870ae_4_k_cu_05a5c526_28316ignoreE)
_ZN39_INTERNAL_030870ae_4_k_cu_05a5c526_28314cuda3std3__441_GLOBAL__N__030870ae_4_k_cu_05a5c526_28316ignoreE:
	.zero		1
	.type		_ZN39_INTERNAL_030870ae_4_k_cu_05a5c526_28314cute7productE,@object
	.size		_ZN39_INTERNAL_030870ae_4_k_cu_05a5c526_28314cute7productE,(_ZN39_INTERNAL_030870ae_4_k_cu_05a5c526_28314cuda3std3__45__cpo3endE - _ZN39_INTERNAL_030870ae_4_k_cu_05a5c526_28314cute7productE)
_ZN39_INTERNAL_030870ae_4_k_cu_05a5c526_28314cute7productE:
	.zero		1
	.type		_ZN39_INTERNAL_030870ae_4_k_cu_05a5c526_28314cuda3std3__45__cpo3endE,@object
	.size		_ZN39_INTERNAL_030870ae_4_k_cu_05a5c526_28314cuda3std3__45__cpo3endE,(_ZN39_INTERNAL_030870ae_4_k_cu_05a5c526_28314cuda3std3__419piecewise_constructE - _ZN39_INTERNAL_030870ae_4_k_cu_05a5c526_28314cuda3std3__45__cpo3endE)
_ZN39_INTERNAL_030870ae_4_k_cu_05a5c526_28314cuda3std3__45__cpo3endE:
	.zero		1
	.type		_ZN39_INTERNAL_030870ae_4_k_cu_05a5c526_28314cuda3std3__419piecewise_constructE,@object
	.size		_ZN39_INTERNAL_030870ae_4_k_cu_05a5c526_28314cuda3std3__419piecewise_constructE,(_ZN39_INTERNAL_030870ae_4_k_cu_05a5c526_28314cuda3std3__45__cpo4cendE - _ZN39_INTERNAL_030870ae_4_k_cu_05a5c526_28314cuda3std3__419piecewise_constructE)
_ZN39_INTERNAL_030870ae_4_k_cu_05a5c526_28314cuda3std3__419piecewise_constructE:
	.zero		1
	.type		_ZN39_INTERNAL_030870ae_4_k_cu_05a5c526_28314cuda3std3__45__cpo4cendE,@object
	.size		_ZN39_INTERNAL_030870ae_4_k_cu_05a5c526_28314cuda3std3__45__cpo4cendE,(_ZN39_INTERNAL_030870ae_4_k_cu_05a5c526_28314cuda3std6ranges3__45__cpo4swapE - _ZN39_INTERNAL_030870ae_4_k_cu_05a5c526_28314cuda3std3__45__cpo4cendE)
_ZN39_INTERNAL_030870ae_4_k_cu_05a5c526_28314cuda3std3__45__cpo4cendE:
	.zero		1
	.type		_ZN39_INTERNAL_030870ae_4_k_cu_05a5c526_28314cuda3std6ranges3__45__cpo4swapE,@object
	.size		_ZN39_INTERNAL_030870ae_4_k_cu_05a5c526_28314cuda3std6ranges3__45__cpo4swapE,(.L_8 - _ZN39_INTERNAL_030870ae_4_k_cu_05a5c526_28314cuda3std6ranges3__45__cpo4swapE)
_ZN39_INTERNAL_030870ae_4_k_cu_05a5c526_28314cuda3std6ranges3__45__cpo4swapE:
	.zero		1
.L_8:


//--------------------- .nv.constant0._ZN7cutlass13device_kernelINS_4gemm6kernel13GemmUniversalIN4cute5tupleIJiiiiEEENS1_10collective13CollectiveMmaINS1_34MainloopSm90TmaGmmaWarpSpecializedILi3ENS5_IJNS4_1CILi1EEENSA_ILi2EEESB_EEENS1_32KernelTmaWarpSpecializedPingpongEEENS5_IJNSA_ILi64EEESG_NSA_ILi32EEEEEENS_6half_tENS5_IJlSB_lEEESJ_SK_NS4_8TiledMMAINS4_8MMA_AtomIJNS4_4SM904GMMA25MMA_64x64x16_F32F16F16_SSILNSO_5MajorE0ELSQ_0ELNSO_7ScaleInE1ELSR_1EEEEEENS4_6LayoutINS5_IJSB_SB_SB_EEENS5_IJNSA_ILi0EEESW_SW_EEEEENS5_IJNS4_10UnderscoreESZ_SZ_EEEEENS4_23SM90_TMA_LOAD_MULTICASTENS4_14ComposedLayoutINS4_7SwizzleILi2ELi4ELi3EEENS4_18smem_ptr_flag_bitsILi16EEENSU_INS5_IJNSA_ILi8EEESH_EEENS5_IJSH_SB_EEEEEEEvNS4_8identityENS4_13SM90_TMA_LOADES1C_vS1D_EENS_8epilogue10collective6detail29Sm90TmaWarpSpecializedAdapterINS1H_15DefaultEpilogueISJ_SK_SK_NS1G_6thread17LinearCombinationISJ_Li1EffLNS1L_9ScaleType4KindE0ELNS_15FloatRoundStyleE2ESJ_EENS1_15EpilogueDefaultEEEEEvvEEEEvNT_6ParamsE --------------------------
	.section	.nv.constant0._ZN7cutlass13device_kernelINS_4gemm6kernel13GemmUniversalIN4cute5tupleIJiiiiEEENS1_10collective13CollectiveMmaINS1_34MainloopSm90TmaGmmaWarpSpecializedILi3ENS5_IJNS4_1CILi1EEENSA_ILi2EEESB_EEENS1_32KernelTmaWarpSpecializedPingpongEEENS5_IJNSA_ILi64EEESG_NSA_ILi32EEEEEENS_6half_tENS5_IJlSB_lEEESJ_SK_NS4_8TiledMMAINS4_8MMA_AtomIJNS4_4SM904GMMA25MMA_64x64x16_F32F16F16_SSILNSO_5MajorE0ELSQ_0ELNSO_7ScaleInE1ELSR_1EEEEEENS4_6LayoutINS5_IJSB_SB_SB_EEENS5_IJNSA_ILi0EEESW_SW_EEEEENS5_IJNS4_10UnderscoreESZ_SZ_EEEEENS4_23SM90_TMA_LOAD_MULTICASTENS4_14ComposedLayoutINS4_7SwizzleILi2ELi4ELi3EEENS4_18smem_ptr_flag_bitsILi16EEENSU_INS5_IJNSA_ILi8EEESH_EEENS5_IJSH_SB_EEEEEEEvNS4_8identityENS4_13SM90_TMA_LOADES1C_vS1D_EENS_8epilogue10collective6detail29Sm90TmaWarpSpecializedAdapterINS1H_15DefaultEpilogueISJ_SK_SK_NS1G_6thread17LinearCombinationISJ_Li1EffLNS1L_9ScaleType4KindE0ELNS_15FloatRoundStyleE2ESJ_EENS1_15EpilogueDefaultEEEEEvvEEEEvNT_6ParamsE,"a",@progbits
	.sectionflags	@""
	.align	4
.nv.constant0._ZN7cutlass13device_kernelINS_4gemm6kernel13GemmUniversalIN4cute5tupleIJiiiiEEENS1_10collective13CollectiveMmaINS1_34MainloopSm90TmaGmmaWarpSpecializedILi3ENS5_IJNS4_1CILi1EEENSA_ILi2EEESB_EEENS1_32KernelTmaWarpSpecializedPingpongEEENS5_IJNSA_ILi64EEESG_NSA_ILi32EEEEEENS_6half_tENS5_IJlSB_lEEESJ_SK_NS4_8TiledMMAINS4_8MMA_AtomIJNS4_4SM904GMMA25MMA_64x64x16_F32F16F16_SSILNSO_5MajorE0ELSQ_0ELNSO_7ScaleInE1ELSR_1EEEEEENS4_6LayoutINS5_IJSB_SB_SB_EEENS5_IJNSA_ILi0EEESW_SW_EEEEENS5_IJNS4_10UnderscoreESZ_SZ_EEEEENS4_23SM90_TMA_LOAD_MULTICASTENS4_14ComposedLayoutINS4_7SwizzleILi2ELi4ELi3EEENS4_18smem_ptr_flag_bitsILi16EEENSU_INS5_IJNSA_ILi8EEESH_EEENS5_IJSH_SB_EEEEEEEvNS4_8identityENS4_13SM90_TMA_LOADES1C_vS1D_EENS_8epilogue10collective6detail29Sm90TmaWarpSpecializedAdapterINS1H_15DefaultEpilogueISJ_SK_SK_NS1G_6thread17LinearCombinationISJ_Li1EffLNS1L_9ScaleType4KindE0ELNS_15FloatRoundStyleE2ESJ_EENS1_15EpilogueDefaultEEEEEvvEEEEvNT_6ParamsE:
	.zero		1664


//--------------------- SYMBOLS --------------------------

	.type		.nv.reservedSmem.offset0,@object
	.size		.nv.reservedSmem.offset0,0x4
	.type		__assertfail,@function
